	.target	sm_90a

	.elftype	@"ET_EXEC"


//--------------------- .note.nv.tkinfo           --------------------------
	.section	.note.nv.tkinfo,"",@"SHT_NOTE"
	.sectionflags	@"SHF_NOTE_NV_TKINFO"
	.tkinfo
        /*0018*/ 	.word	0x00000002
        /*0030*/ 	.string	""
        /*0030*/ 	.string	"ptxas"
        /*0030*/ 	.string	"Cuda compilation tools, release 13.0, V13.0.88"
        /*0030*/ 	.string	"Build cuda_13.0.r13.0/compiler.36424714_0"
        /*0030*/ 	.string	"-arch sm_90a -m 64 "



//--------------------- .note.nv.cuinfo           --------------------------
	.section	.note.nv.cuinfo,"",@"SHT_NOTE"
	.sectionflags	@"SHF_NOTE_NV_CUINFO"
        /*0018*/ 	.short	0x0002
        /*001a*/ 	.short	0x005a
        /*001c*/ 	.short	0x0082
	.zero		2


//--------------------- .nv.info                  --------------------------
	.section	.nv.info,"",@"SHT_CUDA_INFO"
	.align	4


	//----- nvinfo : EIATTR_REGCOUNT
	.align		4
        /*0000*/ 	.byte	0x04, 0x2f
        /*0002*/ 	.short	(.L_12 - .L_11)
	.align		4
.L_11:
        /*0004*/ 	.word	index@(_ZN7cutlass13device_kernelINS_4conv6kernel13ConvUniversalINS1_16ConvProblemShapeILNS1_8OperatorE0ELi2EEENS1_10collective14CollectiveConvINS1_46MainloopSm90TmaGmmaWarpSpecializedImplicitGemmILS5_0ELi9ELi2EN4cute5tupleIJNSA_1CILi2EEENSC_ILi1EEESE_EEENS1_36KernelImplicitTmaWarpSpecializedSm90ELi1EEENSB_IJNSC_ILi128EEENSC_ILi64EEENSB_IJSJ_EEEEEENS_6half_tESM_NSA_8TiledMMAINSA_8MMA_AtomIJNSA_4SM904GMMA25MMA_64x64x16_F32F16F16_SSILNSQ_5MajorE0ELSS_0ELNSQ_7ScaleInE1ELST_1EEEEEENSA_6LayoutINSB_IJSE_SE_SE_EEENSB_IJNSC_ILi0EEESY_SY_EEEEENSB_IJNSA_10UnderscoreES11_S11_EEEEENS7_6detail26Sm90ImplicitGemmTileTraitsINSA_20SM90_TMA_LOAD_IM2COLENSA_14ComposedLayoutINSA_7SwizzleILi3ELi4ELi3EEENSA_18smem_ptr_flag_bitsILi16EEENSW_INSB_IJNSB_IJNSC_ILi8EEENSC_ILi16EEEEEENSB_IJSJ_SE_EEENSB_IJSE_NSC_ILi9EEEEEEEEENSB_IJNSB_IJSJ_NSC_ILi512EEEEEENSB_IJSE_SY_EEENSB_IJSY_NSC_ILi8192EEEEEEEEEEEEEvEENS15_INSA_23SM90_TMA_LOAD_MULTICASTENS17_IS19_S1B_NSW_INSB_IJNSB_IJS1C_S1C_EEES1F_S1H_EEENSB_IJS1K_S1L_NSB_IJSY_NSC_ILi4096EEEEEEEEEEEEEvEEEENS_8epilogue10collective6detail29Sm90TmaWarpSpecializedAdapterINS23_15DefaultEpilogueISM_NSB_IJNSB_IJlllEEESE_SY_EEES28_NS22_6thread17LinearCombinationISM_Li1EffLNS29_9ScaleType4KindE0ELNS_15FloatRoundStyleE2ESM_EENS_4gemm15EpilogueDefaultEEEEEvvEEEEvNT_6ParamsE)
        /*0008*/ 	.word	0x0000005a


	//----- nvinfo : EIATTR_FRAME_SIZE
	.align		4
.L_12:
        /*000c*/ 	.byte	0x04, 0x11
        /*000e*/ 	.short	(.L_14 - .L_13)
	.align		4
.L_13:
        /*0010*/ 	.word	index@(_ZN7cutlass13device_kernelINS_4conv6kernel13ConvUniversalINS1_16ConvProblemShapeILNS1_8OperatorE0ELi2EEENS1_10collective14CollectiveConvINS1_46MainloopSm90TmaGmmaWarpSpecializedImplicitGemmILS5_0ELi9ELi2EN4cute5tupleIJNSA_1CILi2EEENSC_ILi1EEESE_EEENS1_36KernelImplicitTmaWarpSpecializedSm90ELi1EEENSB_IJNSC_ILi128EEENSC_ILi64EEENSB_IJSJ_EEEEEENS_6half_tESM_NSA_8TiledMMAINSA_8MMA_AtomIJNSA_4SM904GMMA25MMA_64x64x16_F32F16F16_SSILNSQ_5MajorE0ELSS_0ELNSQ_7ScaleInE1ELST_1EEEEEENSA_6LayoutINSB_IJSE_SE_SE_EEENSB_IJNSC_ILi0EEESY_SY_EEEEENSB_IJNSA_10UnderscoreES11_S11_EEEEENS7_6detail26Sm90ImplicitGemmTileTraitsINSA_20SM90_TMA_LOAD_IM2COLENSA_14ComposedLayoutINSA_7SwizzleILi3ELi4ELi3EEENSA_18smem_ptr_flag_bitsILi16EEENSW_INSB_IJNSB_IJNSC_ILi8EEENSC_ILi16EEEEEENSB_IJSJ_SE_EEENSB_IJSE_NSC_ILi9EEEEEEEEENSB_IJNSB_IJSJ_NSC_ILi512EEEEEENSB_IJSE_SY_EEENSB_IJSY_NSC_ILi8192EEEEEEEEEEEEEvEENS15_INSA_23SM90_TMA_LOAD_MULTICASTENS17_IS19_S1B_NSW_INSB_IJNSB_IJS1C_S1C_EEES1F_S1H_EEENSB_IJS1K_S1L_NSB_IJSY_NSC_ILi4096EEEEEEEEEEEEEvEEEENS_8epilogue10collective6detail29Sm90TmaWarpSpecializedAdapterINS23_15DefaultEpilogueISM_NSB_IJNSB_IJlllEEESE_SY_EEES28_NS22_6thread17LinearCombinationISM_Li1EffLNS29_9ScaleType4KindE0ELNS_15FloatRoundStyleE2ESM_EENS_4gemm15EpilogueDefaultEEEEEvvEEEEvNT_6ParamsE)
        /*0014*/ 	.word	0x00000000


	//----- nvinfo : EIATTR_MIN_STACK_SIZE
	.align		4
.L_14:
        /*0018*/ 	.byte	0x04, 0x12
        /*001a*/ 	.short	(.L_16 - .L_15)
	.align		4
.L_15:
        /*001c*/ 	.word	index@(_ZN7cutlass13device_kernelINS_4conv6kernel13ConvUniversalINS1_16ConvProblemShapeILNS1_8OperatorE0ELi2EEENS1_10collective14CollectiveConvINS1_46MainloopSm90TmaGmmaWarpSpecializedImplicitGemmILS5_0ELi9ELi2EN4cute5tupleIJNSA_1CILi2EEENSC_ILi1EEESE_EEENS1_36KernelImplicitTmaWarpSpecializedSm90ELi1EEENSB_IJNSC_ILi128EEENSC_ILi64EEENSB_IJSJ_EEEEEENS_6half_tESM_NSA_8TiledMMAINSA_8MMA_AtomIJNSA_4SM904GMMA25MMA_64x64x16_F32F16F16_SSILNSQ_5MajorE0ELSS_0ELNSQ_7ScaleInE1ELST_1EEEEEENSA_6LayoutINSB_IJSE_SE_SE_EEENSB_IJNSC_ILi0EEESY_SY_EEEEENSB_IJNSA_10UnderscoreES11_S11_EEEEENS7_6detail26Sm90ImplicitGemmTileTraitsINSA_20SM90_TMA_LOAD_IM2COLENSA_14ComposedLayoutINSA_7SwizzleILi3ELi4ELi3EEENSA_18smem_ptr_flag_bitsILi16EEENSW_INSB_IJNSB_IJNSC_ILi8EEENSC_ILi16EEEEEENSB_IJSJ_SE_EEENSB_IJSE_NSC_ILi9EEEEEEEEENSB_IJNSB_IJSJ_NSC_ILi512EEEEEENSB_IJSE_SY_EEENSB_IJSY_NSC_ILi8192EEEEEEEEEEEEEvEENS15_INSA_23SM90_TMA_LOAD_MULTICASTENS17_IS19_S1B_NSW_INSB_IJNSB_IJS1C_S1C_EEES1F_S1H_EEENSB_IJS1K_S1L_NSB_IJSY_NSC_ILi4096EEEEEEEEEEEEEvEEEENS_8epilogue10collective6detail29Sm90TmaWarpSpecializedAdapterINS23_15DefaultEpilogueISM_NSB_IJNSB_IJlllEEESE_SY_EEES28_NS22_6thread17LinearCombinationISM_Li1EffLNS29_9ScaleType4KindE0ELNS_15FloatRoundStyleE2ESM_EENS_4gemm15EpilogueDefaultEEEEEvvEEEEvNT_6ParamsE)
        /*0020*/ 	.word	0x00000000
.L_16:


//--------------------- .nv.compat                --------------------------
	.section	.nv.compat,"",@"SHT_CUDA_COMPAT_INFO"
	.align	4
        /*0000*/ 	.byte	0x02, 0x09, 0x01, 0x00, 0x02, 0x02, 0x04, 0x00, 0x02, 0x05, 0x05, 0x00, 0x03, 0x07, 0x01, 0x01
        /*0010*/ 	.byte	0x02, 0x03, 0x01, 0x00, 0x02, 0x06, 0x01, 0x00, 0x04, 0x0b, 0x08, 0x00, 0x00, 0x00, 0x00, 0x00
        /*0020*/ 	.byte	0x00, 0x00, 0x00, 0x00


//--------------------- .nv.info._ZN7cutlass13device_kernelINS_4conv6kernel13ConvUniversalINS1_16ConvProblemShapeILNS1_8OperatorE0ELi2EEENS1_10collective14CollectiveConvINS1_46MainloopSm90TmaGmmaWarpSpecializedImplicitGemmILS5_0ELi9ELi2EN4cute5tupleIJNSA_1CILi2EEENSC_ILi1EEESE_EEENS1_36KernelImplicitTmaWarpSpecializedSm90ELi1EEENSB_IJNSC_ILi128EEENSC_ILi64EEENSB_IJSJ_EEEEEENS_6half_tESM_NSA_8TiledMMAINSA_8MMA_AtomIJNSA_4SM904GMMA25MMA_64x64x16_F32F16F16_SSILNSQ_5MajorE0ELSS_0ELNSQ_7ScaleInE1ELST_1EEEEEENSA_6LayoutINSB_IJSE_SE_SE_EEENSB_IJNSC_ILi0EEESY_SY_EEEEENSB_IJNSA_10UnderscoreES11_S11_EEEEENS7_6detail26Sm90ImplicitGemmTileTraitsINSA_20SM90_TMA_LOAD_IM2COLENSA_14ComposedLayoutINSA_7SwizzleILi3ELi4ELi3EEENSA_18smem_ptr_flag_bitsILi16EEENSW_INSB_IJNSB_IJNSC_ILi8EEENSC_ILi16EEEEEENSB_IJSJ_SE_EEENSB_IJSE_NSC_ILi9EEEEEEEEENSB_IJNSB_IJSJ_NSC_ILi512EEEEEENSB_IJSE_SY_EEENSB_IJSY_NSC_ILi8192EEEEEEEEEEEEEvEENS15_INSA_23SM90_TMA_LOAD_MULTICASTENS17_IS19_S1B_NSW_INSB_IJNSB_IJS1C_S1C_EEES1F_S1H_EEENSB_IJS1K_S1L_NSB_IJSY_NSC_ILi4096EEEEEEEEEEEEEvEEEENS_8epilogue10collective6detail29Sm90TmaWarpSpecializedAdapterINS23_15DefaultEpilogueISM_NSB_IJNSB_IJlllEEESE_SY_EEES28_NS22_6thread17LinearCombinationISM_Li1EffLNS29_9ScaleType4KindE0ELNS_15FloatRoundStyleE2ESM_EENS_4gemm15EpilogueDefaultEEEEEvvEEEEvNT_6ParamsE --------------------------
	.section	.nv.info._ZN7cutlass13device_kernelINS_4conv6kernel13ConvUniversalINS1_16ConvProblemShapeILNS1_8OperatorE0ELi2EEENS1_10collective14CollectiveConvINS1_46MainloopSm90TmaGmmaWarpSpecializedImplicitGemmILS5_0ELi9ELi2EN4cute5tupleIJNSA_1CILi2EEENSC_ILi1EEESE_EEENS1_36KernelImplicitTmaWarpSpecializedSm90ELi1EEENSB_IJNSC_ILi128EEENSC_ILi64EEENSB_IJSJ_EEEEEENS_6half_tESM_NSA_8TiledMMAINSA_8MMA_AtomIJNSA_4SM904GMMA25MMA_64x64x16_F32F16F16_SSILNSQ_5MajorE0ELSS_0ELNSQ_7ScaleInE1ELST_1EEEEEENSA_6LayoutINSB_IJSE_SE_SE_EEENSB_IJNSC_ILi0EEESY_SY_EEEEENSB_IJNSA_10UnderscoreES11_S11_EEEEENS7_6detail26Sm90ImplicitGemmTileTraitsINSA_20SM90_TMA_LOAD_IM2COLENSA_14ComposedLayoutINSA_7SwizzleILi3ELi4ELi3EEENSA_18smem_ptr_flag_bitsILi16EEENSW_INSB_IJNSB_IJNSC_ILi8EEENSC_ILi16EEEEEENSB_IJSJ_SE_EEENSB_IJSE_NSC_ILi9EEEEEEEEENSB_IJNSB_IJSJ_NSC_ILi512EEEEEENSB_IJSE_SY_EEENSB_IJSY_NSC_ILi8192EEEEEEEEEEEEEvEENS15_INSA_23SM90_TMA_LOAD_MULTICASTENS17_IS19_S1B_NSW_INSB_IJNSB_IJS1C_S1C_EEES1F_S1H_EEENSB_IJS1K_S1L_NSB_IJSY_NSC_ILi4096EEEEEEEEEEEEEvEEEENS_8epilogue10collective6detail29Sm90TmaWarpSpecializedAdapterINS23_15DefaultEpilogueISM_NSB_IJNSB_IJlllEEESE_SY_EEES28_NS22_6thread17LinearCombinationISM_Li1EffLNS29_9ScaleType4KindE0ELNS_15FloatRoundStyleE2ESM_EENS_4gemm15EpilogueDefaultEEEEEvvEEEEvNT_6ParamsE,"",@"SHT_CUDA_INFO"
	.sectionflags	@""
	.align	4


	//----- nvinfo : EIATTR_CUDA_API_VERSION
	.align		4
        /*0000*/ 	.byte	0x04, 0x37
        /*0002*/ 	.short	(.L_18 - .L_17)
.L_17:
        /*0004*/ 	.word	0x00000082


	//----- nvinfo : EIATTR_KPARAM_INFO
	.align		4
.L_18:
        /*0008*/ 	.byte	0x04, 0x17
        /*000a*/ 	.short	(.L_20 - .L_19)
.L_19:
        /*000c*/ 	.word	0x00000000
        /*0010*/ 	.short	0x0000
        /*0012*/ 	.short	0x0070
        /*0014*/ 	.byte	0x00, 0xf0, 0x01, 0x0e


	//----- nvinfo : EIATTR_SPARSE_MMA_MASK
	.align		4
.L_20:
        /*0018*/ 	.byte	0x03, 0x50
        /*001a*/ 	.short	0x0000


	//----- nvinfo : EIATTR_MAXREG_COUNT
	.align		4
        /*001c*/ 	.byte	0x03, 0x1b
        /*001e*/ 	.short	0x00ff


	//----- nvinfo : EIATTR_NUM_BARRIERS
	.align		4
        /*0020*/ 	.byte	0x02, 0x4c
        /*0022*/ 	.byte	0x01
	.zero		1


	//----- nvinfo : EIATTR_MERCURY_ISA_VERSION
	.align		4
        /*0024*/ 	.byte	0x03, 0x5f
        /*0026*/ 	.short	0x0101


	//----- nvinfo : EIATTR_COOP_GROUP_MASK_REGIDS
	.align		4
        /*0028*/ 	.byte	0x04, 0x29
        /*002a*/ 	.short	(.L_22 - .L_21)


	//   ....[0]....
.L_21:
        /*002c*/ 	.word	0xffffffff


	//   ....[1]....
        /*0030*/ 	.word	0xffffffff


	//   ....[2]....
        /*0034*/ 	.word	0xffffffff


	//   ....[3]....
        /*0038*/ 	.word	0xffffffff


	//----- nvinfo : EIATTR_COOP_GROUP_INSTR_OFFSETS
	.align		4
.L_22:
        /*003c*/ 	.byte	0x04, 0x28
        /*003e*/ 	.short	(.L_24 - .L_23)


	//   ....[0]....
.L_23:
        /*0040*/ 	.word	0x00000070


	//   ....[1]....
        /*0044*/ 	.word	0x00000080


	//   ....[2]....
        /*0048*/ 	.word	0x00000140


	//   ....[3]....
        /*004c*/ 	.word	0x00000770


	//----- nvinfo : EIATTR_MBARRIER_INSTR_OFFSETS
	.align		4
.L_24:
        /*0050*/ 	.byte	0x04, 0x39
        /*0052*/ 	.short	(.L_26 - .L_25)


	//   ....[0]....
.L_25:
        /*0054*/ 	.word	0x00000310
        /*0058*/ 	.word	0x000000ff
        /*005c*/ 	.word	0x00036000
        /*0060*/ 	.short	0x0100
        /*0062*/ 	.byte	0x08
	.zero		1


	//   ....[1]....
        /*0064*/ 	.word	0x00000320
        /*0068*/ 	.word	0x000000ff
        /*006c*/ 	.word	0x00036048
        /*0070*/ 	.short	0x0100
        /*0072*/ 	.byte	0x08
	.zero		1


	//   ....[2]....
        /*0074*/ 	.word	0x00000330
        /*0078*/ 	.word	0x000000ff
        /*007c*/ 	.word	0x00036008
        /*0080*/ 	.short	0x0100
        /*0082*/ 	.byte	0x08
	.zero		1


	//   ....[3]....
        /*0084*/ 	.word	0x00000340
        /*0088*/ 	.word	0x000000ff
        /*008c*/ 	.word	0x00036050
        /*0090*/ 	.short	0x0100
        /*0092*/ 	.byte	0x08
	.zero		1


	//   ....[4]....
        /*0094*/ 	.word	0x00000350
        /*0098*/ 	.word	0x000000ff
        /*009c*/ 	.word	0x00036010
        /*00a0*/ 	.short	0x0100
        /*00a2*/ 	.byte	0x08
	.zero		1


	//   ....[5]....
        /*00a4*/ 	.word	0x00000360
        /*00a8*/ 	.word	0x000000ff
        /*00ac*/ 	.word	0x00036058
        /*00b0*/ 	.short	0x0100
        /*00b2*/ 	.byte	0x08
	.zero		1


	//   ....[6]....
        /*00b4*/ 	.word	0x00000370
        /*00b8*/ 	.word	0x000000ff
        /*00bc*/ 	.word	0x00036018
        /*00c0*/ 	.short	0x0100
        /*00c2*/ 	.byte	0x08
	.zero		1


	//   ....[7]....
        /*00c4*/ 	.word	0x00000380
        /*00c8*/ 	.word	0x000000ff
        /*00cc*/ 	.word	0x00036060
        /*00d0*/ 	.short	0x0100
        /*00d2*/ 	.byte	0x08
	.zero		1


	//   ....[8]....
        /*00d4*/ 	.word	0x00000390
        /*00d8*/ 	.word	0x000000ff
        /*00dc*/ 	.word	0x00036020
        /*00e0*/ 	.short	0x0100
        /*00e2*/ 	.byte	0x08
	.zero		1


	//   ....[9]....
        /*00e4*/ 	.word	0x000003a0
        /*00e8*/ 	.word	0x000000ff
        /*00ec*/ 	.word	0x00036068
        /*00f0*/ 	.short	0x0100
        /*00f2*/ 	.byte	0x08
	.zero		1


	//   ....[10]....
        /*00f4*/ 	.word	0x000003b0
        /*00f8*/ 	.word	0x000000ff
        /*00fc*/ 	.word	0x00036028
        /*0100*/ 	.short	0x0100
        /*0102*/ 	.byte	0x08
	.zero		1


	//   ....[11]....
        /*0104*/ 	.word	0x000003c0
        /*0108*/ 	.word	0x000000ff
        /*010c*/ 	.word	0x00036070
        /*0110*/ 	.short	0x0100
        /*0112*/ 	.byte	0x08
	.zero		1


	//   ....[12]....
        /*0114*/ 	.word	0x000003d0
        /*0118*/ 	.word	0x000000ff
        /*011c*/ 	.word	0x00036030
        /*0120*/ 	.short	0x0100
        /*0122*/ 	.byte	0x08
	.zero		1


	//   ....[13]....
        /*0124*/ 	.word	0x000003e0
        /*0128*/ 	.word	0x000000ff
        /*012c*/ 	.word	0x00036078
        /*0130*/ 	.short	0x0100
        /*0132*/ 	.byte	0x08
	.zero		1


	//   ....[14]....
        /*0134*/ 	.word	0x000003f0
        /*0138*/ 	.word	0x000000ff
        /*013c*/ 	.word	0x00036038
        /*0140*/ 	.short	0x0100
        /*0142*/ 	.byte	0x08
	.zero		1


	//   ....[15]....
        /*0144*/ 	.word	0x00000400
        /*0148*/ 	.word	0x000000ff
        /*014c*/ 	.word	0x00036080
        /*0150*/ 	.short	0x0100
        /*0152*/ 	.byte	0x08
	.zero		1


	//   ....[16]....
        /*0154*/ 	.word	0x00000410
        /*0158*/ 	.word	0x000000ff
        /*015c*/ 	.word	0x00036040
        /*0160*/ 	.short	0x0100
        /*0162*/ 	.byte	0x08
	.zero		1


	//   ....[17]....
        /*0164*/ 	.word	0x00000420
        /*0168*/ 	.word	0x000000ff
        /*016c*/ 	.word	0x00036088
        /*0170*/ 	.short	0x0100
        /*0172*/ 	.byte	0x08
	.zero		1


	//   ....[18]....
        /*0174*/ 	.word	0x00000dc0
        /*0178*/ 	.word	0x00000007
        /*017c*/ 	.word	0x00036000
        /*0180*/ 	.short	0x010a
        /*0182*/ 	.byte	0x3f
	.zero		1


	//   ....[19]....
        /*0184*/ 	.word	0x00001260
        /*0188*/ 	.word	0x00000009
        /*018c*/ 	.word	0x00036000
        /*0190*/ 	.short	0x010a
        /*0192*/ 	.byte	0x3f
	.zero		1


	//   ....[20]....
        /*0194*/ 	.word	0x00001580
        /*0198*/ 	.word	0x00000009
        /*019c*/ 	.word	0x00000000
        /*01a0*/ 	.short	0x0101
        /*01a2*/ 	.byte	0x3f
	.zero		1


	//   ....[21]....
        /*01a4*/ 	.word	0x000017b0
        /*01a8*/ 	.word	0x00000003
        /*01ac*/ 	.word	0x00000000
        /*01b0*/ 	.short	0x0101
        /*01b2*/ 	.byte	0x3f
	.zero		1


	//   ....[22]....
        /*01b4*/ 	.word	0x000065b0
        /*01b8*/ 	.word	0x0000000e
        /*01bc*/ 	.word	0x00036048
        /*01c0*/ 	.short	0x010a
        /*01c2*/ 	.byte	0x3f
	.zero		1


	//   ....[23]....
        /*01c4*/ 	.word	0x00006c80
        /*01c8*/ 	.word	0x00000003
        /*01cc*/ 	.word	0x00000000
        /*01d0*/ 	.short	0x010a
        /*01d2*/ 	.byte	0x3f
	.zero		1


	//   ....[24]....
        /*01d4*/ 	.word	0x00006d30
        /*01d8*/ 	.word	0x00000000
        /*01dc*/ 	.word	0x00000000
        /*01e0*/ 	.short	0x010a
        /*01e2*/ 	.byte	0x3f
	.zero		1


	//   ....[25]....
        /*01e4*/ 	.word	0x00006de0
        /*01e8*/ 	.word	0x00000000
        /*01ec*/ 	.word	0x00000000
        /*01f0*/ 	.short	0x010a
        /*01f2*/ 	.byte	0x3f
	.zero		1


	//   ....[26]....
        /*01f4*/ 	.word	0x00006e90
        /*01f8*/ 	.word	0x00000000
        /*01fc*/ 	.word	0x00000000
        /*0200*/ 	.short	0x010a
        /*0202*/ 	.byte	0x3f
	.zero		1


	//   ....[27]....
        /*0204*/ 	.word	0x00006f40
        /*0208*/ 	.word	0x00000000
        /*020c*/ 	.word	0x00000000
        /*0210*/ 	.short	0x010a
        /*0212*/ 	.byte	0x3f
	.zero		1


	//   ....[28]....
        /*0214*/ 	.word	0x00006ff0
        /*0218*/ 	.word	0x00000000
        /*021c*/ 	.word	0x00000000
        /*0220*/ 	.short	0x010a
        /*0222*/ 	.byte	0x3f
	.zero		1


	//   ....[29]....
        /*0224*/ 	.word	0x000070a0
        /*0228*/ 	.word	0x00000000
        /*022c*/ 	.word	0x00000000
        /*0230*/ 	.short	0x010a
        /*0232*/ 	.byte	0x3f
	.zero		1


	//   ....[30]....
        /*0234*/ 	.word	0x00007150
        /*0238*/ 	.word	0x00000000
        /*023c*/ 	.word	0x00000000
        /*0240*/ 	.short	0x010a
        /*0242*/ 	.byte	0x3f
	.zero		1


	//   ....[31]....
        /*0244*/ 	.word	0x00007200
        /*0248*/ 	.word	0x00000005
        /*024c*/ 	.word	0x00000000
        /*0250*/ 	.short	0x010a
        /*0252*/ 	.byte	0x3f
	.zero		1


	//----- nvinfo : EIATTR_NUM_MBARRIERS
	.align		4
.L_26:
        /*0254*/ 	.byte	0x03, 0x38
        /*0256*/ 	.short	0x0012


	//----- nvinfo : EIATTR_EXIT_INSTR_OFFSETS
	.align		4
        /*0258*/ 	.byte	0x04, 0x1c
        /*025a*/ 	.short	(.L_28 - .L_27)


	//   ....[0]....
.L_27:
        /*025c*/ 	.word	0x00000af0


	//   ....[1]....
        /*0260*/ 	.word	0x00001910


	//   ....[2]....
        /*0264*/ 	.word	0x00004ce0


	//   ....[3]....
        /*0268*/ 	.word	0x00004d10


	//   ....[4]....
        /*026c*/ 	.word	0x00006370


	//   ....[5]....
        /*0270*/ 	.word	0x000063a0


	//   ....[6]....
        /*0274*/ 	.word	0x000063c0


	//   ....[7]....
        /*0278*/ 	.word	0x00006b70


	//   ....[8]....
        /*027c*/ 	.word	0x00007230


	//----- nvinfo : EIATTR_MAX_THREADS
	.align		4
.L_28:
        /*0280*/ 	.byte	0x04, 0x05
        /*0282*/ 	.short	(.L_30 - .L_29)
.L_29:
        /*0284*/ 	.word	0x00000100
        /*0288*/ 	.word	0x00000001
        /*028c*/ 	.word	0x00000001


	//----- nvinfo : EIATTR_CRS_STACK_SIZE
	.align		4
.L_30:
        /*0290*/ 	.byte	0x04, 0x1e
        /*0292*/ 	.short	(.L_32 - .L_31)
.L_31:
        /*0294*/ 	.word	0x00000000


	//----- nvinfo : EIATTR_CBANK_PARAM_SIZE
	.align		4
.L_32:
        /*0298*/ 	.byte	0x03, 0x19
        /*029a*/ 	.short	0x03f0


	//----- nvinfo : EIATTR_PARAM_CBANK
	.align		4
        /*029c*/ 	.byte	0x04, 0x0a
        /*029e*/ 	.short	(.L_34 - .L_33)
	.align		4
.L_33:
        /*02a0*/ 	.word	index@(.nv.constant0._ZN7cutlass13device_kernelINS_4conv6kernel13ConvUniversalINS1_16ConvProblemShapeILNS1_8OperatorE0ELi2EEENS1_10collective14CollectiveConvINS1_46MainloopSm90TmaGmmaWarpSpecializedImplicitGemmILS5_0ELi9ELi2EN4cute5tupleIJNSA_1CILi2EEENSC_ILi1EEESE_EEENS1_36KernelImplicitTmaWarpSpecializedSm90ELi1EEENSB_IJNSC_ILi128EEENSC_ILi64EEENSB_IJSJ_EEEEEENS_6half_tESM_NSA_8TiledMMAINSA_8MMA_AtomIJNSA_4SM904GMMA25MMA_64x64x16_F32F16F16_SSILNSQ_5MajorE0ELSS_0ELNSQ_7ScaleInE1ELST_1EEEEEENSA_6LayoutINSB_IJSE_SE_SE_EEENSB_IJNSC_ILi0EEESY_SY_EEEEENSB_IJNSA_10UnderscoreES11_S11_EEEEENS7_6detail26Sm90ImplicitGemmTileTraitsINSA_20SM90_TMA_LOAD_IM2COLENSA_14ComposedLayoutINSA_7SwizzleILi3ELi4ELi3EEENSA_18smem_ptr_flag_bitsILi16EEENSW_INSB_IJNSB_IJNSC_ILi8EEENSC_ILi16EEEEEENSB_IJSJ_SE_EEENSB_IJSE_NSC_ILi9EEEEEEEEENSB_IJNSB_IJSJ_NSC_ILi512EEEEEENSB_IJSE_SY_EEENSB_IJSY_NSC_ILi8192EEEEEEEEEEEEEvEENS15_INSA_23SM90_TMA_LOAD_MULTICASTENS17_IS19_S1B_NSW_INSB_IJNSB_IJS1C_S1C_EEES1F_S1H_EEENSB_IJS1K_S1L_NSB_IJSY_NSC_ILi4096EEEEEEEEEEEEEvEEEENS_8epilogue10collective6detail29Sm90TmaWarpSpecializedAdapterINS23_15DefaultEpilogueISM_NSB_IJNSB_IJlllEEESE_SY_EEES28_NS22_6thread17LinearCombinationISM_Li1EffLNS29_9ScaleType4KindE0ELNS_15FloatRoundStyleE2ESM_EENS_4gemm15EpilogueDefaultEEEEEvvEEEEvNT_6ParamsE)
        /*02a4*/ 	.short	0x0210
        /*02a6*/ 	.short	0x03f0


	//----- nvinfo : EIATTR_SW_WAR
	.align		4
.L_34:
        /*02a8*/ 	.byte	0x04, 0x36
        /*02aa*/ 	.short	(.L_36 - .L_35)
.L_35:
        /*02ac*/ 	.word	0x00000008
.L_36:


//--------------------- .nv.callgraph             --------------------------
	.section	.nv.callgraph,"",@"SHT_CUDA_CALLGRAPH"
	.align	4
	.sectionentsize	8
	.align		4
        /*0000*/ 	.word	0x00000000
	.align		4
        /*0004*/ 	.word	0xffffffff
	.align		4
        /*0008*/ 	.word	0x00000000
	.align		4
        /*000c*/ 	.word	0xfffffffe
	.align		4
        /*0010*/ 	.word	0x00000000
	.align		4
        /*0014*/ 	.word	0xfffffffd
	.align		4
        /*0018*/ 	.word	0x00000000
	.align		4
        /*001c*/ 	.word	0xfffffffc


//--------------------- .nv.constant4             --------------------------
	.section	.nv.constant4,"a",@progbits
	.align	8
	.align		8
.nv.constant4:
        /*0000*/ 	.dword	_ZN39_INTERNAL_249a717d_4_k_cu_c41c9dc4_29134cuda3std3__45__cpo5beginE
	.align		8
        /*0008*/ 	.dword	_ZN39_INTERNAL_249a717d_4_k_cu_c41c9dc4_29134cuda3std3__45__cpo3endE
	.align		8
        /*0010*/ 	.dword	_ZN39_INTERNAL_249a717d_4_k_cu_c41c9dc4_29134cuda3std3__45__cpo6cbeginE
	.align		8
        /*0018*/ 	.dword	_ZN39_INTERNAL_249a717d_4_k_cu_c41c9dc4_29134cuda3std3__45__cpo4cendE
	.align		8
        /*0020*/ 	.dword	_ZN39_INTERNAL_249a717d_4_k_cu_c41c9dc4_29134cuda3std3__441_GLOBAL__N__249a717d_4_k_cu_c41c9dc4_29136ignoreE
	.align		8
        /*0028*/ 	.dword	_ZN39_INTERNAL_249a717d_4_k_cu_c41c9dc4_29134cuda3std3__419piecewise_constructE
	.align		8
        /*0030*/ 	.dword	_ZN39_INTERNAL_249a717d_4_k_cu_c41c9dc4_29134cuda3std3__48in_placeE
	.align		8
        /*0038*/ 	.dword	_ZN39_INTERNAL_249a717d_4_k_cu_c41c9dc4_29134cuda3std6ranges3__45__cpo4swapE
	.align		8
        /*0040*/ 	.dword	_ZN39_INTERNAL_249a717d_4_k_cu_c41c9dc4_29134cuda3std6ranges3__45__cpo9iter_moveE
	.align		8
        /*0048*/ 	.dword	_ZN39_INTERNAL_249a717d_4_k_cu_c41c9dc4_29134cute7productE
	.align		8
        /*0050*/ 	.dword	_ZN39_INTERNAL_249a717d_4_k_cu_c41c9dc4_29134cute1_E


//--------------------- .text._ZN7cutlass13device_kernelINS_4conv6kernel13ConvUniversalINS1_16ConvProblemShapeILNS1_8OperatorE0ELi2EEENS1_10collective14CollectiveConvINS1_46MainloopSm90TmaGmmaWarpSpecializedImplicitGemmILS5_0ELi9ELi2EN4cute5tupleIJNSA_1CILi2EEENSC_ILi1EEESE_EEENS1_36KernelImplicitTmaWarpSpecializedSm90ELi1EEENSB_IJNSC_ILi128EEENSC_ILi64EEENSB_IJSJ_EEEEEENS_6half_tESM_NSA_8TiledMMAINSA_8MMA_AtomIJNSA_4SM904GMMA25MMA_64x64x16_F32F16F16_SSILNSQ_5MajorE0ELSS_0ELNSQ_7ScaleInE1ELST_1EEEEEENSA_6LayoutINSB_IJSE_SE_SE_EEENSB_IJNSC_ILi0EEESY_SY_EEEEENSB_IJNSA_10UnderscoreES11_S11_EEEEENS7_6detail26Sm90ImplicitGemmTileTraitsINSA_20SM90_TMA_LOAD_IM2COLENSA_14ComposedLayoutINSA_7SwizzleILi3ELi4ELi3EEENSA_18smem_ptr_flag_bitsILi16EEENSW_INSB_IJNSB_IJNSC_ILi8EEENSC_ILi16EEEEEENSB_IJSJ_SE_EEENSB_IJSE_NSC_ILi9EEEEEEEEENSB_IJNSB_IJSJ_NSC_ILi512EEEEEENSB_IJSE_SY_EEENSB_IJSY_NSC_ILi8192EEEEEEEEEEEEEvEENS15_INSA_23SM90_TMA_LOAD_MULTICASTENS17_IS19_S1B_NSW_INSB_IJNSB_IJS1C_S1C_EEES1F_S1H_EEENSB_IJS1K_S1L_NSB_IJSY_NSC_ILi4096EEEEEEEEEEEEEvEEEENS_8epilogue10collective6detail29Sm90TmaWarpSpecializedAdapterINS23_15DefaultEpilogueISM_NSB_IJNSB_IJlllEEESE_SY_EEES28_NS22_6thread17LinearCombinationISM_Li1EffLNS29_9ScaleType4KindE0ELNS_15FloatRoundStyleE2ESM_EENS_4gemm15EpilogueDefaultEEEEEvvEEEEvNT_6ParamsE --------------------------
	.section	.text._ZN7cutlass13device_kernelINS_4conv6kernel13ConvUniversalINS1_16ConvProblemShapeILNS1_8OperatorE0ELi2EEENS1_10collective14CollectiveConvINS1_46MainloopSm90TmaGmmaWarpSpecializedImplicitGemmILS5_0ELi9ELi2EN4cute5tupleIJNSA_1CILi2EEENSC_ILi1EEESE_EEENS1_36KernelImplicitTmaWarpSpecializedSm90ELi1EEENSB_IJNSC_ILi128EEENSC_ILi64EEENSB_IJSJ_EEEEEENS_6half_tESM_NSA_8TiledMMAINSA_8MMA_AtomIJNSA_4SM904GMMA25MMA_64x64x16_F32F16F16_SSILNSQ_5MajorE0ELSS_0ELNSQ_7ScaleInE1ELST_1EEEEEENSA_6LayoutINSB_IJSE_SE_SE_EEENSB_IJNSC_ILi0EEESY_SY_EEEEENSB_IJNSA_10UnderscoreES11_S11_EEEEENS7_6detail26Sm90ImplicitGemmTileTraitsINSA_20SM90_TMA_LOAD_IM2COLENSA_14ComposedLayoutINSA_7SwizzleILi3ELi4ELi3EEENSA_18smem_ptr_flag_bitsILi16EEENSW_INSB_IJNSB_IJNSC_ILi8EEENSC_ILi16EEEEEENSB_IJSJ_SE_EEENSB_IJSE_NSC_ILi9EEEEEEEEENSB_IJNSB_IJSJ_NSC_ILi512EEEEEENSB_IJSE_SY_EEENSB_IJSY_NSC_ILi8192EEEEEEEEEEEEEvEENS15_INSA_23SM90_TMA_LOAD_MULTICASTENS17_IS19_S1B_NSW_INSB_IJNSB_IJS1C_S1C_EEES1F_S1H_EEENSB_IJS1K_S1L_NSB_IJSY_NSC_ILi4096EEEEEEEEEEEEEvEEEENS_8epilogue10collective6detail29Sm90TmaWarpSpecializedAdapterINS23_15DefaultEpilogueISM_NSB_IJNSB_IJlllEEESE_SY_EEES28_NS22_6thread17LinearCombinationISM_Li1EffLNS29_9ScaleType4KindE0ELNS_15FloatRoundStyleE2ESM_EENS_4gemm15EpilogueDefaultEEEEEvvEEEEvNT_6ParamsE,"ax",@progbits
	.align	128
.text._ZN7cutlass13device_kernelINS_4conv6kernel13ConvUniversalINS1_16ConvProblemShapeILNS1_8OperatorE0ELi2EEENS1_10collective14CollectiveConvINS1_46MainloopSm90TmaGmmaWarpSpecializedImplicitGemmILS5_0ELi9ELi2EN4cute5tupleIJNSA_1CILi2EEENSC_ILi1EEESE_EEENS1_36KernelImplicitTmaWarpSpecializedSm90ELi1EEENSB_IJNSC_ILi128EEENSC_ILi64EEENSB_IJSJ_EEEEEENS_6half_tESM_NSA_8TiledMMAINSA_8MMA_AtomIJNSA_4SM904GMMA25MMA_64x64x16_F32F16F16_SSILNSQ_5MajorE0ELSS_0ELNSQ_7ScaleInE1ELST_1EEEEEENSA_6LayoutINSB_IJSE_SE_SE_EEENSB_IJNSC_ILi0EEESY_SY_EEEEENSB_IJNSA_10UnderscoreES11_S11_EEEEENS7_6detail26Sm90ImplicitGemmTileTraitsINSA_20SM90_TMA_LOAD_IM2COLENSA_14ComposedLayoutINSA_7SwizzleILi3ELi4ELi3EEENSA_18smem_ptr_flag_bitsILi16EEENSW_INSB_IJNSB_IJNSC_ILi8EEENSC_ILi16EEEEEENSB_IJSJ_SE_EEENSB_IJSE_NSC_ILi9EEEEEEEEENSB_IJNSB_IJSJ_NSC_ILi512EEEEEENSB_IJSE_SY_EEENSB_IJSY_NSC_ILi8192EEEEEEEEEEEEEvEENS15_INSA_23SM90_TMA_LOAD_MULTICASTENS17_IS19_S1B_NSW_INSB_IJNSB_IJS1C_S1C_EEES1F_S1H_EEENSB_IJS1K_S1L_NSB_IJSY_NSC_ILi4096EEEEEEEEEEEEEvEEEENS_8epilogue10collective6detail29Sm90TmaWarpSpecializedAdapterINS23_15DefaultEpilogueISM_NSB_IJNSB_IJlllEEESE_SY_EEES28_NS22_6thread17LinearCombinationISM_Li1EffLNS29_9ScaleType4KindE0ELNS_15FloatRoundStyleE2ESM_EENS_4gemm15EpilogueDefaultEEEEEvvEEEEvNT_6ParamsE:
        .type           _ZN7cutlass13device_kernelINS_4conv6kernel13ConvUniversalINS1_16ConvProblemShapeILNS1_8OperatorE0ELi2EEENS1_10collective14CollectiveConvINS1_46MainloopSm90TmaGmmaWarpSpecializedImplicitGemmILS5_0ELi9ELi2EN4cute5tupleIJNSA_1CILi2EEENSC_ILi1EEESE_EEENS1_36KernelImplicitTmaWarpSpecializedSm90ELi1EEENSB_IJNSC_ILi128EEENSC_ILi64EEENSB_IJSJ_EEEEEENS_6half_tESM_NSA_8TiledMMAINSA_8MMA_AtomIJNSA_4SM904GMMA25MMA_64x64x16_F32F16F16_SSILNSQ_5MajorE0ELSS_0ELNSQ_7ScaleInE1ELST_1EEEEEENSA_6LayoutINSB_IJSE_SE_SE_EEENSB_IJNSC_ILi0EEESY_SY_EEEEENSB_IJNSA_10UnderscoreES11_S11_EEEEENS7_6detail26Sm90ImplicitGemmTileTraitsINSA_20SM90_TMA_LOAD_IM2COLENSA_14ComposedLayoutINSA_7SwizzleILi3ELi4ELi3EEENSA_18smem_ptr_flag_bitsILi16EEENSW_INSB_IJNSB_IJNSC_ILi8EEENSC_ILi16EEEEEENSB_IJSJ_SE_EEENSB_IJSE_NSC_ILi9EEEEEEEEENSB_IJNSB_IJSJ_NSC_ILi512EEEEEENSB_IJSE_SY_EEENSB_IJSY_NSC_ILi8192EEEEEEEEEEEEEvEENS15_INSA_23SM90_TMA_LOAD_MULTICASTENS17_IS19_S1B_NSW_INSB_IJNSB_IJS1C_S1C_EEES1F_S1H_EEENSB_IJS1K_S1L_NSB_IJSY_NSC_ILi4096EEEEEEEEEEEEEvEEEENS_8epilogue10collective6detail29Sm90TmaWarpSpecializedAdapterINS23_15DefaultEpilogueISM_NSB_IJNSB_IJlllEEESE_SY_EEES28_NS22_6thread17LinearCombinationISM_Li1EffLNS29_9ScaleType4KindE0ELNS_15FloatRoundStyleE2ESM_EENS_4gemm15EpilogueDefaultEEEEEvvEEEEvNT_6ParamsE,@function
        .size           _ZN7cutlass13device_kernelINS_4conv6kernel13ConvUniversalINS1_16ConvProblemShapeILNS1_8OperatorE0ELi2EEENS1_10collective14CollectiveConvINS1_46MainloopSm90TmaGmmaWarpSpecializedImplicitGemmILS5_0ELi9ELi2EN4cute5tupleIJNSA_1CILi2EEENSC_ILi1EEESE_EEENS1_36KernelImplicitTmaWarpSpecializedSm90ELi1EEENSB_IJNSC_ILi128EEENSC_ILi64EEENSB_IJSJ_EEEEEENS_6half_tESM_NSA_8TiledMMAINSA_8MMA_AtomIJNSA_4SM904GMMA25MMA_64x64x16_F32F16F16_SSILNSQ_5MajorE0ELSS_0ELNSQ_7ScaleInE1ELST_1EEEEEENSA_6LayoutINSB_IJSE_SE_SE_EEENSB_IJNSC_ILi0EEESY_SY_EEEEENSB_IJNSA_10UnderscoreES11_S11_EEEEENS7_6detail26Sm90ImplicitGemmTileTraitsINSA_20SM90_TMA_LOAD_IM2COLENSA_14ComposedLayoutINSA_7SwizzleILi3ELi4ELi3EEENSA_18smem_ptr_flag_bitsILi16EEENSW_INSB_IJNSB_IJNSC_ILi8EEENSC_ILi16EEEEEENSB_IJSJ_SE_EEENSB_IJSE_NSC_ILi9EEEEEEEEENSB_IJNSB_IJSJ_NSC_ILi512EEEEEENSB_IJSE_SY_EEENSB_IJSY_NSC_ILi8192EEEEEEEEEEEEEvEENS15_INSA_23SM90_TMA_LOAD_MULTICASTENS17_IS19_S1B_NSW_INSB_IJNSB_IJS1C_S1C_EEES1F_S1H_EEENSB_IJS1K_S1L_NSB_IJSY_NSC_ILi4096EEEEEEEEEEEEEvEEEENS_8epilogue10collective6detail29Sm90TmaWarpSpecializedAdapterINS23_15DefaultEpilogueISM_NSB_IJNSB_IJlllEEESE_SY_EEES28_NS22_6thread17LinearCombinationISM_Li1EffLNS29_9ScaleType4KindE0ELNS_15FloatRoundStyleE2ESM_EENS_4gemm15EpilogueDefaultEEEEEvvEEEEvNT_6ParamsE,(.L_x_167 - _ZN7cutlass13device_kernelINS_4conv6kernel13ConvUniversalINS1_16ConvProblemShapeILNS1_8OperatorE0ELi2EEENS1_10collective14CollectiveConvINS1_46MainloopSm90TmaGmmaWarpSpecializedImplicitGemmILS5_0ELi9ELi2EN4cute5tupleIJNSA_1CILi2EEENSC_ILi1EEESE_EEENS1_36KernelImplicitTmaWarpSpecializedSm90ELi1EEENSB_IJNSC_ILi128EEENSC_ILi64EEENSB_IJSJ_EEEEEENS_6half_tESM_NSA_8TiledMMAINSA_8MMA_AtomIJNSA_4SM904GMMA25MMA_64x64x16_F32F16F16_SSILNSQ_5MajorE0ELSS_0ELNSQ_7ScaleInE1ELST_1EEEEEENSA_6LayoutINSB_IJSE_SE_SE_EEENSB_IJNSC_ILi0EEESY_SY_EEEEENSB_IJNSA_10UnderscoreES11_S11_EEEEENS7_6detail26Sm90ImplicitGemmTileTraitsINSA_20SM90_TMA_LOAD_IM2COLENSA_14ComposedLayoutINSA_7SwizzleILi3ELi4ELi3EEENSA_18smem_ptr_flag_bitsILi16EEENSW_INSB_IJNSB_IJNSC_ILi8EEENSC_ILi16EEEEEENSB_IJSJ_SE_EEENSB_IJSE_NSC_ILi9EEEEEEEEENSB_IJNSB_IJSJ_NSC_ILi512EEEEEENSB_IJSE_SY_EEENSB_IJSY_NSC_ILi8192EEEEEEEEEEEEEvEENS15_INSA_23SM90_TMA_LOAD_MULTICASTENS17_IS19_S1B_NSW_INSB_IJNSB_IJS1C_S1C_EEES1F_S1H_EEENSB_IJS1K_S1L_NSB_IJSY_NSC_ILi4096EEEEEEEEEEEEEvEEEENS_8epilogue10collective6detail29Sm90TmaWarpSpecializedAdapterINS23_15DefaultEpilogueISM_NSB_IJNSB_IJlllEEESE_SY_EEES28_NS22_6thread17LinearCombinationISM_Li1EffLNS29_9ScaleType4KindE0ELNS_15FloatRoundStyleE2ESM_EENS_4gemm15EpilogueDefaultEEEEEvvEEEEvNT_6ParamsE)
        .other          _ZN7cutlass13device_kernelINS_4conv6kernel13ConvUniversalINS1_16ConvProblemShapeILNS1_8OperatorE0ELi2EEENS1_10collective14CollectiveConvINS1_46MainloopSm90TmaGmmaWarpSpecializedImplicitGemmILS5_0ELi9ELi2EN4cute5tupleIJNSA_1CILi2EEENSC_ILi1EEESE_EEENS1_36KernelImplicitTmaWarpSpecializedSm90ELi1EEENSB_IJNSC_ILi128EEENSC_ILi64EEENSB_IJSJ_EEEEEENS_6half_tESM_NSA_8TiledMMAINSA_8MMA_AtomIJNSA_4SM904GMMA25MMA_64x64x16_F32F16F16_SSILNSQ_5MajorE0ELSS_0ELNSQ_7ScaleInE1ELST_1EEEEEENSA_6LayoutINSB_IJSE_SE_SE_EEENSB_IJNSC_ILi0EEESY_SY_EEEEENSB_IJNSA_10UnderscoreES11_S11_EEEEENS7_6detail26Sm90ImplicitGemmTileTraitsINSA_20SM90_TMA_LOAD_IM2COLENSA_14ComposedLayoutINSA_7SwizzleILi3ELi4ELi3EEENSA_18smem_ptr_flag_bitsILi16EEENSW_INSB_IJNSB_IJNSC_ILi8EEENSC_ILi16EEEEEENSB_IJSJ_SE_EEENSB_IJSE_NSC_ILi9EEEEEEEEENSB_IJNSB_IJSJ_NSC_ILi512EEEEEENSB_IJSE_SY_EEENSB_IJSY_NSC_ILi8192EEEEEEEEEEEEEvEENS15_INSA_23SM90_TMA_LOAD_MULTICASTENS17_IS19_S1B_NSW_INSB_IJNSB_IJS1C_S1C_EEES1F_S1H_EEENSB_IJS1K_S1L_NSB_IJSY_NSC_ILi4096EEEEEEEEEEEEEvEEEENS_8epilogue10collective6detail29Sm90TmaWarpSpecializedAdapterINS23_15DefaultEpilogueISM_NSB_IJNSB_IJlllEEESE_SY_EEES28_NS22_6thread17LinearCombinationISM_Li1EffLNS29_9ScaleType4KindE0ELNS_15FloatRoundStyleE2ESM_EENS_4gemm15EpilogueDefaultEEEEEvvEEEEvNT_6ParamsE,@"STO_CUDA_ENTRY STV_DEFAULT"
_ZN7cutlass13device_kernelINS_4conv6kernel13ConvUniversalINS1_16ConvProblemShapeILNS1_8OperatorE0ELi2EEENS1_10collective14CollectiveConvINS1_46MainloopSm90TmaGmmaWarpSpecializedImplicitGemmILS5_0ELi9ELi2EN4cute5tupleIJNSA_1CILi2EEENSC_ILi1EEESE_EEENS1_36KernelImplicitTmaWarpSpecializedSm90ELi1EEENSB_IJNSC_ILi128EEENSC_ILi64EEENSB_IJSJ_EEEEEENS_6half_tESM_NSA_8TiledMMAINSA_8MMA_AtomIJNSA_4SM904GMMA25MMA_64x64x16_F32F16F16_SSILNSQ_5MajorE0ELSS_0ELNSQ_7ScaleInE1ELST_1EEEEEENSA_6LayoutINSB_IJSE_SE_SE_EEENSB_IJNSC_ILi0EEESY_SY_EEEEENSB_IJNSA_10UnderscoreES11_S11_EEEEENS7_6detail26Sm90ImplicitGemmTileTraitsINSA_20SM90_TMA_LOAD_IM2COLENSA_14ComposedLayoutINSA_7SwizzleILi3ELi4ELi3EEENSA_18smem_ptr_flag_bitsILi16EEENSW_INSB_IJNSB_IJNSC_ILi8EEENSC_ILi16EEEEEENSB_IJSJ_SE_EEENSB_IJSE_NSC_ILi9EEEEEEEEENSB_IJNSB_IJSJ_NSC_ILi512EEEEEENSB_IJSE_SY_EEENSB_IJSY_NSC_ILi8192EEEEEEEEEEEEEvEENS15_INSA_23SM90_TMA_LOAD_MULTICASTENS17_IS19_S1B_NSW_INSB_IJNSB_IJS1C_S1C_EEES1F_S1H_EEENSB_IJS1K_S1L_NSB_IJSY_NSC_ILi4096EEEEEEEEEEEEEvEEEENS_8epilogue10collective6detail29Sm90TmaWarpSpecializedAdapterINS23_15DefaultEpilogueISM_NSB_IJNSB_IJlllEEESE_SY_EEES28_NS22_6thread17LinearCombinationISM_Li1EffLNS29_9ScaleType4KindE0ELNS_15FloatRoundStyleE2ESM_EENS_4gemm15EpilogueDefaultEEEEEvvEEEEvNT_6ParamsE:
[----:B------:R-:W-:Y:S01]  /*0000*/  LDC R1, c[0x0][0x28] ;  /* 0x00000a00ff017b82 */ /* 0x000fe20000000800 */
[----:B------:R-:W0:Y:S01]  /*0010*/  S2R R10, SR_TID.X ;  /* 0x00000000000a7919 */ /* 0x000e220000002100 */
[----:B------:R-:W-:Y:S01]  /*0020*/  ELECT P0, URZ, PT ;  /* 0x00000000003f782f */ /* 0x000fe20003800000 */
[----:B------:R-:W-:Y:S01]  /*0030*/  BSSY B0, `(.L_x_0) ;  /* 0x0000010000007945 */ /* 0x000fe20003800000 */
[----:B------:R-:W1:Y:S01]  /*0040*/  S2R R11, SR_CTAID.X ;  /* 0x00000000000b7919 */ /* 0x000e620000002500 */
[--C-:B0-----:R-:W-:Y:S02]  /*0050*/  SHF.R.U32.HI R0, RZ, 0x5, R10.reuse ;  /* 0x00000005ff007819 */ /* 0x101fe4000001160a */
[----:B------:R-:W-:-:S03]  /*0060*/  SHF.R.U32.HI R2, RZ, 0x7, R10 ;  /* 0x00000007ff027819 */ /* 0x000fc6000001160a */
[----:B------:R-:W0:Y:S04]  /*0070*/  SHFL.IDX PT, R3, R0, RZ, 0x1f ;  /* 0x00001fff00037589 */ /* 0x000e2800000e0000 */
[----:B------:R2:W3:Y:S01]  /*0080*/  SHFL.IDX PT, R9, R2, RZ, 0x1f ;  /* 0x00001fff02097589 */ /* 0x0004e200000e0000 */
[----:B0-----:R-:W-:-:S13]  /*0090*/  ISETP.NE.OR P0, PT, R3, RZ, !P0 ;  /* 0x000000ff0300720c */ /* 0x001fda0004705670 */
[----:B-123--:R-:W-:Y:S05]  /*00a0*/  @P0 BRA `(.L_x_1) ;  /* 0x0000000000200947 */ /* 0x00efea0003800000 */
[----:B------:R-:W-:Y:S02]  /*00b0*/  ULDC.64 UR4, c[0x0][0x198] ;  /* 0x0000660000047ab9 */ /* 0x000fe40000000a00 */
[----:B------:R-:W-:Y:S02]  /*00c0*/  UIADD3 UR6, UP0, UR4, 0xf0, URZ ;  /* 0x000000f004067890 */ /* 0x000fe4000ff1e03f */
[----:B------:R-:W-:Y:S02]  /*00d0*/  UIADD3 UR4, UP1, UR4, 0x1f0, URZ ;  /* 0x000001f004047890 */ /* 0x000fe4000ff3e03f */
[----:B------:R-:W-:Y:S02]  /*00e0*/  UIADD3.X UR7, URZ, UR5, URZ, UP0, !UPT ;  /* 0x000000053f077290 */ /* 0x000fe400087fe43f */
[----:B------:R-:W-:-:S07]  /*00f0*/  UIADD3.X UR5, URZ, UR5, URZ, UP1, !UPT ;  /* 0x000000053f057290 */ /* 0x000fce0008ffe43f */
[----:B------:R0:W-:Y:S02]  /*0100*/  UTMACCTL.PF [UR6] ;  /* 0x00000000060079b9 */ /* 0x0001e40008040000 */
[----:B------:R0:W-:Y:S02]  /*0110*/  UTMACCTL.PF [UR4] ;  /* 0x00000000040079b9 */ /* 0x0001e40008040000 */
[----:B0-----:R-:W-:Y:S01]  /*0120*/  NOP ;  /* 0x0000000000007918 */ /* 0x001fe20000000000 */
.L_x_1:
[----:B------:R-:W-:Y:S05]  /*0130*/  BSYNC B0 ;  /* 0x0000000000007941 */ /* 0x000fea0003800000 */
.L_x_0:
[----:B------:R-:W0:Y:S01]  /*0140*/  SHFL.IDX PT, R0, R0, RZ, 0x1f ;  /* 0x00001fff00007589 */ /* 0x000e2200000e0000 */
[----:B------:R-:W-:Y:S02]  /*0150*/  SHF.R.S32.HI R5, RZ, 0x1f, R10 ;  /* 0x0000001fff057819 */ /* 0x000fe4000001140a */
[----:B------:R-:W-:Y:S01]  /*0160*/  I2FP.F32.U32 R6, R11 ;  /* 0x0000000b00067245 */ /* 0x000fe20000201000 */
[----:B------:R-:W1:Y:S01]  /*0170*/  S2R R13, SR_CTAID.Y ;  /* 0x00000000000d7919 */ /* 0x000e620000002600 */
[----:B------:R-:W-:-:S04]  /*0180*/  LEA.HI R5, R5, R10, RZ, 0x7 ;  /* 0x0000000a05057211 */ /* 0x000fc800078f38ff */
[----:B------:R-:W-:-:S05]  /*0190*/  LOP3.LUT R5, R5, 0xffffff80, RZ, 0xc0, !PT ;  /* 0xffffff8005057812 */ /* 0x000fca00078ec0ff */
[----:B------:R-:W-:-:S05]  /*01a0*/  IMAD.IADD R17, R10, 0x1, -R5 ;  /* 0x000000010a117824 */ /* 0x000fca00078e0a05 */
[----:B------:R-:W-:-:S04]  /*01b0*/  SHF.R.S32.HI R2, RZ, 0x1f, R17 ;  /* 0x0000001fff027819 */ /* 0x000fc80000011411 */
[----:B------:R-:W-:Y:S02]  /*01c0*/  LEA.HI R2, R2, R17, RZ, 0x3 ;  /* 0x0000001102027211 */ /* 0x000fe400078f18ff */
[----:B0-----:R-:W-:Y:S02]  /*01d0*/  ISETP.NE.AND P0, PT, R0, RZ, PT ;  /* 0x000000ff0000720c */ /* 0x001fe40003f05270 */
[--C-:B------:R-:W-:Y:S02]  /*01e0*/  SHF.R.S32.HI R4, RZ, 0x3, R2.reuse ;  /* 0x00000003ff047819 */ /* 0x100fe40000011402 */
[----:B------:R-:W-:Y:S02]  /*01f0*/  SHF.R.S32.HI R5, RZ, 0x1f, R2 ;  /* 0x0000001fff057819 */ /* 0x000fe40000011402 */
[----:B------:R-:W-:-:S07]  /*0200*/  SHF.R.S32.HI R7, RZ, 0x1f, R0 ;  /* 0x0000001fff077819 */ /* 0x000fce0000011400 */
[----:B-1----:R-:W-:Y:S05]  /*0210*/  @P0 BRA `(.L_x_2) ;  /* 0x00000000008c0947 */ /* 0x002fea0003800000 */
[----:B------:R-:W-:Y:S01]  /*0220*/  ELECT P0, URZ, PT ;  /* 0x00000000003f782f */ /* 0x000fe20003800000 */
[----:B------:R-:W-:-:S12]  /*0230*/  BSSY B0, `(.L_x_2) ;  /* 0x0000021000007945 */ /* 0x000fd80003800000 */
[----:B------:R-:W-:Y:S05]  /*0240*/  @!P0 BRA `(.L_x_3) ;  /* 0x00000000007c8947 */ /* 0x000fea0003800000 */
[----:B------:R-:W0:Y:S01]  /*0250*/  S2UR UR8, SR_CgaCtaId ;  /* 0x00000000000879c3 */ /* 0x000e220000008800 */
[----:B------:R-:W-:Y:S01]  /*0260*/  UMOV UR4, 0x400 ;  /* 0x0000040000047882 */ /* 0x000fe20000000000 */
[----:B------:R-:W-:Y:S01]  /*0270*/  UMOV UR5, 0x1 ;  /* 0x0000000100057882 */ /* 0x000fe20000000000 */
[----:B------:R-:W-:Y:S02]  /*0280*/  UMOV UR6, 0x2 ;  /* 0x0000000200067882 */ /* 0x000fe40000000000 */
[----:B------:R-:W-:-:S04]  /*0290*/  UIADD3 UR6, -UR6, 0x100000, URZ ;  /* 0x0010000006067890 */ /* 0x000fc8000fffe13f */
[----:B------:R-:W-:Y:S02]  /*02a0*/  USHF.L.U32 UR7, UR6, 0xb, URZ ;  /* 0x0000000b06077899 */ /* 0x000fe4000800063f */
[----:B------:R-:W-:Y:S02]  /*02b0*/  USHF.L.U32 UR6, UR6, 0x1, URZ ;  /* 0x0000000106067899 */ /* 0x000fe4000800063f */
[----:B0-----:R-:W-:Y:S02]  /*02c0*/  ULEA UR8, UR8, UR4, 0x18 ;  /* 0x0000000408087291 */ /* 0x001fe4000f8ec03f */
[----:B------:R-:W-:-:S04]  /*02d0*/  UIADD3 UR4, -UR5, 0x100000, URZ ;  /* 0x0010000005047890 */ /* 0x000fc8000fffe13f */
[----:B------:R-:W-:Y:S02]  /*02e0*/  USHF.L.U32 UR5, UR4, 0xb, URZ ;  /* 0x0000000b04057899 */ /* 0x000fe4000800063f */
[----:B------:R-:W-:Y:S01]  /*02f0*/  USHF.L.U32 UR4, UR4, 0x1, URZ ;  /* 0x0000000104047899 */ /* 0x000fe2000800063f */
[----:B------:R-:W0:Y:S11]  /*0300*/  FENCE.VIEW.ASYNC.S ;  /* 0x00000000000073c6 */ /* 0x000e360000000000 */
[----:B0-----:R0:W1:Y:S01]  /*0310*/  SYNCS.EXCH.64 URZ, [UR8+0x36000], UR4 ;  /* 0x03600004083f75b2 */ /* 0x0010620008000100 */
[----:B------:R0:W2:Y:S01]  /*0320*/  SYNCS.EXCH.64 URZ, [UR8+0x36048], UR6 ;  /* 0x03604806083f75b2 */ /* 0x0000a20008000100 */
[----:B------:R0:W3:Y:S01]  /*0330*/  SYNCS.EXCH.64 URZ, [UR8+0x36008], UR4 ;  /* 0x03600804083f75b2 */ /* 0x0000e20008000100 */
[----:B------:R0:W4:Y:S01]  /*0340*/  SYNCS.EXCH.64 URZ, [UR8+0x36050], UR6 ;  /* 0x03605006083f75b2 */ /* 0x0001220008000100 */
[----:B------:R0:W0:Y:S01]  /*0350*/  SYNCS.EXCH.64 URZ, [UR8+0x36010], UR4 ;  /* 0x03601004083f75b2 */ /* 0x0000220008000100 */
        /* <DEDUP_REMOVED lines=13> */
[----:B------:R-:W-:Y:S01]  /*0430*/  NOP ;  /* 0x0000000000007918 */ /* 0x000fe20000000000 */
.L_x_3:
[----:B0-----:R-:W-:Y:S05]  /*0440*/  BSYNC B0 ;  /* 0x0000000000007941 */ /* 0x001fea0003800000 */
.L_x_2:
[----:B------:R-:W-:Y:S01]  /*0450*/  ULDC UR4, c[0x0][0x150] ;  /* 0x0000540000047ab9 */ /* 0x000fe20000000800 */
[----:B------:R-:W-:Y:S01]  /*0460*/  LEA.HI R5, R5, R4, RZ, 0x2 ;  /* 0x0000000405057211 */ /* 0x000fe200078f10ff */
[----:B------:R-:W-:Y:S01]  /*0470*/  FMUL R6, R6, UR4 ;  /* 0x0000000406067c20 */ /* 0x000fe20008400000 */
[----:B------:R-:W-:Y:S01]  /*0480*/  LEA.HI R7, R7, R0, RZ, 0x2 ;  /* 0x0000000007077211 */ /* 0x000fe200078f10ff */
[----:B------:R-:W-:Y:S01]  /*0490*/  ULDC UR4, c[0x0][0x154] ;  /* 0x0000550000047ab9 */ /* 0x000fe20000000800 */
[----:B------:R-:W-:Y:S01]  /*04a0*/  LOP3.LUT R5, R5, 0xfffffffc, RZ, 0xc0, !PT ;  /* 0xfffffffc05057812 */ /* 0x000fe200078ec0ff */
[----:B------:R-:W0:Y:S01]  /*04b0*/  LDC R12, c[0x0][0x140] ;  /* 0x00005000ff0c7b82 */ /* 0x000e220000000800 */
[----:B------:R-:W-:Y:S01]  /*04c0*/  LOP3.LUT R7, R7, 0x3ffffffc, RZ, 0xc0, !PT ;  /* 0x3ffffffc07077812 */ /* 0x000fe200078ec0ff */
[----:B------:R-:W5:Y:S01]  /*04d0*/  F2I.U32.TRUNC.NTZ R6, R6 ;  /* 0x0000000600067305 */ /* 0x000f62000020f000 */
[----:B------:R-:W-:Y:S01]  /*04e0*/  I2FP.F32.U32 R2, R13 ;  /* 0x0000000d00027245 */ /* 0x000fe20000201000 */
[----:B------:R-:W-:Y:S01]  /*04f0*/  IMAD.IADD R5, R4, 0x1, -R5 ;  /* 0x0000000104057824 */ /* 0x000fe200078e0a05 */
[----:B------:R-:W-:Y:S01]  /*0500*/  LOP3.LUT P0, RZ, R17, 0x7, RZ, 0xc0, !PT ;  /* 0x0000000711ff7812 */ /* 0x000fe2000780c0ff */
[----:B------:R-:W-:Y:S01]  /*0510*/  IMAD.IADD R0, R0, 0x1, -R7 ;  /* 0x0000000100007824 */ /* 0x000fe200078e0a07 */
[----:B------:R-:W-:Y:S01]  /*0520*/  ISETP.NE.AND P3, PT, R9, 0x1, PT ;  /* 0x000000010900780c */ /* 0x000fe20003f65270 */
[----:B------:R-:W-:Y:S01]  /*0530*/  FMUL R8, R2, UR4 ;  /* 0x0000000402087c20 */ /* 0x000fe20008400000 */
[----:B------:R-:W-:Y:S01]  /*0540*/  ULDC UR4, c[0x0][0x144] ;  /* 0x0000510000047ab9 */ /* 0x000fe20000000800 */
[----:B------:R-:W-:Y:S01]  /*0550*/  IMAD R5, R0, 0x4, R5 ;  /* 0x0000000400057824 */ /* 0x000fe200078e0205 */
[----:B------:R-:W-:Y:S01]  /*0560*/  NOP ;  /* 0x0000000000007918 */ /* 0x000fe20000000000 */
[----:B------:R-:W-:-:S02]  /*0570*/  NOP ;  /* 0x0000000000007918 */ /* 0x000fc40000000000 */
[----:B------:R-:W1:Y:S01]  /*0580*/  F2I.U32.TRUNC.NTZ R8, R8 ;  /* 0x0000000800087305 */ /* 0x000e62000020f000 */
[----:B------:R-:W-:Y:S01]  /*0590*/  LEA.HI R0, R5, R5, RZ, 0x1 ;  /* 0x0000000505007211 */ /* 0x000fe200078f08ff */
[----:B-----5:R-:W-:-:S03]  /*05a0*/  IMAD.MOV R2, RZ, RZ, -R6 ;  /* 0x000000ffff027224 */ /* 0x020fc600078e0a06 */
[----:B------:R-:W-:Y:S01]  /*05b0*/  LOP3.LUT R0, R0, 0xfffffffe, RZ, 0xc0, !PT ;  /* 0xfffffffe00007812 */ /* 0x000fe200078ec0ff */
[----:B------:R-:W-:Y:S01]  /*05c0*/  IMAD R7, R2, UR4, R11 ;  /* 0x0000000402077c24 */ /* 0x000fe2000f8e020b */
[----:B------:R-:W-:Y:S01]  /*05d0*/  ULDC UR4, c[0x0][0x148] ;  /* 0x0000520000047ab9 */ /* 0x000fe20000000800 */
[C---:B------:R-:W-:Y:S01]  /*05e0*/  IMAD.SHL.U32 R2, R5.reuse, 0x4, RZ ;  /* 0x0000000405027824 */ /* 0x040fe200078e00ff */
[----:B0-----:R-:W-:Y:S01]  /*05f0*/  ISETP.EQ.U32.AND P1, PT, R12, 0x1, PT ;  /* 0x000000010c00780c */ /* 0x001fe20003f22070 */
[----:B------:R-:W-:-:S03]  /*0600*/  IMAD.IADD R0, R5, 0x1, -R0 ;  /* 0x0000000105007824 */ /* 0x000fc600078e0a00 */
[----:B------:R-:W-:Y:S01]  /*0610*/  LOP3.LUT R2, R5, 0xc, R2, 0x78, !PT ;  /* 0x0000000c05027812 */ /* 0x000fe200078e7802 */
[----:B-1----:R-:W-:Y:S01]  /*0620*/  IMAD.MOV R6, RZ, RZ, -R8 ;  /* 0x000000ffff067224 */ /* 0x002fe200078e0a08 */
[----:B------:R-:W-:Y:S02]  /*0630*/  ISETP.NE.AND P4, PT, R0, R7, PT ;  /* 0x000000070000720c */ /* 0x000fe40003f85270 */
[----:B------:R-:W-:Y:S01]  /*0640*/  SHF.R.S32.HI R0, RZ, 0x1f, R3 ;  /* 0x0000001fff007819 */ /* 0x000fe20000011403 */
[----:B------:R-:W-:Y:S01]  /*0650*/  IMAD R5, R6, UR4, R13 ;  /* 0x0000000406057c24 */ /* 0x000fe2000f8e020d */
[----:B------:R-:W-:Y:S02]  /*0660*/  ISETP.LT.U32.AND P0, PT, R2, 0x2, !P0 ;  /* 0x000000020200780c */ /* 0x000fe40004701070 */
[----:B------:R-:W-:-:S04]  /*0670*/  LEA.HI R0, R0, R3, RZ, 0x2 ;  /* 0x0000000300007211 */ /* 0x000fc800078f10ff */
[----:B------:R-:W-:-:S03]  /*0680*/  LOP3.LUT R0, R0, 0xfffffffc, RZ, 0xc0, !PT ;  /* 0xfffffffc00007812 */ /* 0x000fc600078ec0ff */
[----:B------:R-:W-:Y:S02]  /*0690*/  @P4 LEA.HI R4, R2, R2, RZ, 0x1 ;  /* 0x0000000202044211 */ /* 0x000fe400078f08ff */
[----:B------:R-:W-:Y:S02]  /*06a0*/  IMAD.IADD R8, R3, 0x1, -R0 ;  /* 0x0000000103087824 */ /* 0x000fe400078e0a00 */
[----:B------:R-:W-:-:S03]  /*06b0*/  @P4 SHF.R.S32.HI R4, RZ, 0x1, R4 ;  /* 0x00000001ff044819 */ /* 0x000fc60000011404 */
[----:B------:R-:W-:Y:S02]  /*06c0*/  LOP3.LUT P2, RZ, R9, R8, RZ, 0xfc, !PT ;  /* 0x0000000809ff7212 */ /* 0x000fe4000784fcff */
[----:B------:R-:W-:Y:S01]  /*06d0*/  @P4 ISETP.NE.AND P5, PT, R4, R5, PT ;  /* 0x000000050400420c */ /* 0x000fe20003fa5270 */
[----:B------:R-:W-:Y:S01]  /*06e0*/  IMAD.MOV.U32 R4, RZ, RZ, 0x1 ;  /* 0x00000001ff047424 */ /* 0x000fe200078e00ff */
[----:B------:R-:W-:Y:S02]  /*06f0*/  SEL R3, RZ, 0x1, P2 ;  /* 0x00000001ff037807 */ /* 0x000fe40001000000 */
[----:B------:R-:W-:Y:S02]  /*0700*/  SEL R5, RZ, 0x1, !P0 ;  /* 0x00000001ff057807 */ /* 0x000fe40004000000 */
[----:B------:R-:W-:Y:S02]  /*0710*/  @P4 SEL R4, RZ, 0x1, P5 ;  /* 0x00000001ff044807 */ /* 0x000fe40002800000 */
[----:B------:R-:W-:-:S02]  /*0720*/  SEL R3, R3, 0x2, P3 ;  /* 0x0000000203037807 */ /* 0x000fc40001800000 */
[----:B------:R-:W-:Y:S01]  /*0730*/  LOP3.LUT R4, R4, R5, RZ, 0xc0, !PT ;  /* 0x0000000504047212 */ /* 0x000fe200078ec0ff */
[----:B------:R-:W-:Y:S06]  /*0740*/  @!P1 BRA `(.L_x_4) ;  /* 0x0000000000089947 */ /* 0x000fec0003800000 */
[----:B--234-:R-:W-:Y:S01]  /*0750*/  UCGABAR_ARV ;  /* 0x00000000000079c7 */ /* 0x01cfe20008000000 */
[----:B------:R-:W-:Y:S05]  /*0760*/  BRA `(.L_x_5) ;  /* 0x0000000000047947 */ /* 0x000fea0003800000 */
.L_x_4:
[----:B--234-:R-:W-:Y:S01]  /*0770*/  NOP ;  /* 0x0000000000007918 */ /* 0x01cfe20000000000 */
.L_x_5:
[----:B------:R-:W-:Y:S01]  /*0780*/  ULDC.64 UR4, c[0x0][0x598] ;  /* 0x0001660000047ab9 */ /* 0x000fe20000000a00 */
[----:B------:R-:W-:Y:S01]  /*0790*/  ULDC.64 UR12, c[0x0][0x208] ;  /* 0x00008200000c7ab9 */ /* 0x000fe20000000a00 */
[----:B------:R-:W-:-:S04]  /*07a0*/  ISETP.NE.U32.AND P0, PT, RZ, UR4, PT ;  /* 0x00000004ff007c0c */ /* 0x000fc8000bf05070 */
[----:B------:R-:W-:-:S13]  /*07b0*/  ISETP.NE.AND.EX P0, PT, RZ, UR5, PT, P0 ;  /* 0x00000005ff007c0c */ /* 0x000fda000bf05300 */
[----:B------:R-:W-:Y:S05]  /*07c0*/  @!P0 BRA `(.L_x_6) ;  /* 0x00000000001c8947 */ /* 0x000fea0003800000 */
[----:B------:R-:W0:Y:S02]  /*07d0*/  LDC.64 R6, c[0x0][0x598] ;  /* 0x00016600ff067b82 */ /* 0x000e240000000a00 */
[----:B0-----:R-:W2:Y:S02]  /*07e0*/  LDG.E.64 R6, desc[UR12][R6.64] ;  /* 0x0000000c06067981 */ /* 0x001ea4000c1e1b00 */
[----:B--2---:R-:W-:-:S04]  /*07f0*/  ISETP.NE.U32.AND P0, PT, R6, RZ, PT ;  /* 0x000000ff0600720c */ /* 0x004fc80003f05070 */
[----:B------:R-:W-:-:S13]  /*0800*/  ISETP.NE.AND.EX P0, PT, R7, RZ, PT, P0 ;  /* 0x000000ff0700720c */ /* 0x000fda0003f05300 */
[----:B------:R-:W-:Y:S05]  /*0810*/  @!P0 BRA `(.L_x_6) ;  /* 0x0000000000088947 */ /* 0x000fea0003800000 */
[----:B------:R0:W5:Y:S01]  /*0820*/  LD.E R0, desc[UR12][R6.64] ;  /* 0x0000000c06007980 */ /* 0x000162000c101900 */
[----:B------:R-:W-:Y:S05]  /*0830*/  BRA `(.L_x_7) ;  /* 0x0000000000207947 */ /* 0x000fea0003800000 */
.L_x_6:
[----:B------:R-:W-:Y:S02]  /*0840*/  ULDC.64 UR4, c[0x0][0x588] ;  /* 0x0001620000047ab9 */ /* 0x000fe40000000a00 */
[----:B------:R-:W-:-:S04]  /*0850*/  ISETP.NE.U32.AND P0, PT, RZ, UR4, PT ;  /* 0x00000004ff007c0c */ /* 0x000fc8000bf05070 */
[----:B------:R-:W-:-:S13]  /*0860*/  ISETP.NE.AND.EX P0, PT, RZ, UR5, PT, P0 ;  /* 0x00000005ff007c0c */ /* 0x000fda000bf05300 */
[----:B------:R-:W-:Y:S05]  /*0870*/  @!P0 BRA `(.L_x_8) ;  /* 0x00000000000c8947 */ /* 0x000fea0003800000 */
[----:B------:R-:W0:Y:S02]  /*0880*/  LDC.64 R6, c[0x0][0x588] ;  /* 0x00016200ff067b82 */ /* 0x000e240000000a00 */
[----:B0-----:R1:W5:Y:S01]  /*0890*/  LDG.E R0, desc[UR12][R6.64] ;  /* 0x0000000c06007981 */ /* 0x001362000c1e1900 */
[----:B------:R-:W-:Y:S05]  /*08a0*/  BRA `(.L_x_7) ;  /* 0x0000000000047947 */ /* 0x000fea0003800000 */
.L_x_8:
[----:B------:R-:W2:Y:S02]  /*08b0*/  LDC R0, c[0x0][0x580] ;  /* 0x00016000ff007b82 */ /* 0x000ea40000000800 */
.L_x_7:
[----:B------:R-:W-:Y:S02]  /*08c0*/  ULDC.64 UR4, c[0x0][0x5a0] ;  /* 0x0001680000047ab9 */ /* 0x000fe40000000a00 */
[----:B------:R-:W-:-:S04]  /*08d0*/  ISETP.NE.U32.AND P0, PT, RZ, UR4, PT ;  /* 0x00000004ff007c0c */ /* 0x000fc8000bf05070 */
[----:B------:R-:W-:-:S13]  /*08e0*/  ISETP.NE.AND.EX P0, PT, RZ, UR5, PT, P0 ;  /* 0x00000005ff007c0c */ /* 0x000fda000bf05300 */
[----:B------:R-:W-:Y:S05]  /*08f0*/  @!P0 BRA `(.L_x_9) ;  /* 0x00000000001c8947 */ /* 0x000fea0003800000 */
[----:B01----:R-:W0:Y:S02]  /*0900*/  LDC.64 R6, c[0x0][0x5a0] ;  /* 0x00016800ff067b82 */ /* 0x003e240000000a00 */
[----:B0-----:R-:W3:Y:S02]  /*0910*/  LDG.E.64 R6, desc[UR12][R6.64] ;  /* 0x0000000c06067981 */ /* 0x001ee4000c1e1b00 */
[----:B---3--:R-:W-:-:S04]  /*0920*/  ISETP.NE.U32.AND P0, PT, R6, RZ, PT ;  /* 0x000000ff0600720c */ /* 0x008fc80003f05070 */
[----:B------:R-:W-:-:S13]  /*0930*/  ISETP.NE.AND.EX P0, PT, R7, RZ, PT, P0 ;  /* 0x000000ff0700720c */ /* 0x000fda0003f05300 */
[----:B------:R-:W-:Y:S05]  /*0940*/  @!P0 BRA `(.L_x_9) ;  /* 0x0000000000088947 */ /* 0x000fea0003800000 */
[----:B------:R0:W5:Y:S01]  /*0950*/  LD.E R14, desc[UR12][R6.64] ;  /* 0x0000000c060e7980 */ /* 0x000162000c101900 */
[----:B------:R-:W-:Y:S05]  /*0960*/  BRA `(.L_x_10) ;  /* 0x0000000000207947 */ /* 0x000fea0003800000 */
.L_x_9:
[----:B------:R-:W-:Y:S02]  /*0970*/  ULDC.64 UR4, c[0x0][0x590] ;  /* 0x0001640000047ab9 */ /* 0x000fe40000000a00 */
[----:B------:R-:W-:-:S04]  /*0980*/  ISETP.NE.U32.AND P0, PT, RZ, UR4, PT ;  /* 0x00000004ff007c0c */ /* 0x000fc8000bf05070 */
[----:B------:R-:W-:-:S13]  /*0990*/  ISETP.NE.AND.EX P0, PT, RZ, UR5, PT, P0 ;  /* 0x00000005ff007c0c */ /* 0x000fda000bf05300 */
[----:B------:R-:W-:Y:S05]  /*09a0*/  @!P0 BRA `(.L_x_11) ;  /* 0x00000000000c8947 */ /* 0x000fea0003800000 */
[----:B------:R-:W3:Y:S02]  /*09b0*/  LDC.64 R14, c[0x0][0x590] ;  /* 0x00016400ff0e7b82 */ /* 0x000ee40000000a00 */
[----:B---3--:R3:W5:Y:S01]  /*09c0*/  LDG.E R14, desc[UR12][R14.64] ;  /* 0x0000000c0e0e7981 */ /* 0x008762000c1e1900 */
[----:B------:R-:W-:Y:S05]  /*09d0*/  BRA `(.L_x_10) ;  /* 0x0000000000047947 */ /* 0x000fea0003800000 */
.L_x_11:
[----:B------:R-:W4:Y:S02]  /*09e0*/  LDC R14, c[0x0][0x584] ;  /* 0x00016100ff0e7b82 */ /* 0x000f240000000800 */
.L_x_10:
[----:B------:R-:W1:Y:S08]  /*09f0*/  LDC R5, c[0x0][0x3c4] ;  /* 0x0000f100ff057b82 */ /* 0x000e700000000800 */
[----:B------:R-:W2:Y:S01]  /*0a00*/  LDC.64 R18, c[0x0][0x3c8] ;  /* 0x0000f200ff127b82 */ /* 0x000ea20000000a00 */
[----:B-1----:R-:W-:-:S05]  /*0a10*/  VIADD R5, R5, 0x3f ;  /* 0x0000003f05057836 */ /* 0x002fca0000000000 */
[----:B0-----:R-:W-:-:S04]  /*0a20*/  SHF.R.S32.HI R6, RZ, 0x1f, R5 ;  /* 0x0000001fff067819 */ /* 0x001fc80000011405 */
[----:B------:R-:W-:-:S04]  /*0a30*/  LEA.HI R6, R6, R5, RZ, 0x6 ;  /* 0x0000000506067211 */ /* 0x000fc800078f30ff */
[----:B------:R-:W-:-:S05]  /*0a40*/  SHF.R.S32.HI R7, RZ, 0x6, R6 ;  /* 0x00000006ff077819 */ /* 0x000fca0000011406 */
[----:B--2---:R-:W-:-:S04]  /*0a50*/  IMAD R6, R7, R18, RZ ;  /* 0x0000001207067224 */ /* 0x004fc800078e02ff */
[----:B------:R-:W-:Y:S01]  /*0a60*/  IMAD R5, R6, R19, RZ ;  /* 0x0000001306057224 */ /* 0x000fe200078e02ff */
[----:B------:R-:W-:Y:S06]  /*0a70*/  @!P1 BRA `(.L_x_12) ;  /* 0x00000000000c9947 */ /* 0x000fec0003800000 */
[----:B------:R-:W-:Y:S01]  /*0a80*/  UCGABAR_WAIT ;  /* 0x0000000000007dc7 */ /* 0x000fe20008000000 */
[----:B------:R-:W-:Y:S01]  /*0a90*/  CCTL.IVALL ;  /* 0x00000000ff00798f */ /* 0x000fe20002000000 */
[----:B------:R-:W-:Y:S05]  /*0aa0*/  BRA `(.L_x_13) ;  /* 0x0000000000047947 */ /* 0x000fea0003800000 */
.L_x_12:
[----:B------:R-:W-:Y:S06]  /*0ab0*/  BAR.SYNC.DEFER_BLOCKING 0x0 ;  /* 0x0000000000007b1d */ /* 0x000fec0000010000 */
.L_x_13:
[----:B------:R-:W-:-:S13]  /*0ac0*/  ISETP.NE.AND P0, PT, R9, RZ, PT ;  /* 0x000000ff0900720c */ /* 0x000fda0003f05270 */
[----:B------:R-:W-:Y:S05]  /*0ad0*/  @!P0 BRA `(.L_x_14) ;  /* 0x0000005800348947 */ /* 0x000fea0003800000 */
[----:B------:R-:W-:-:S13]  /*0ae0*/  ISETP.NE.AND P0, PT, R9, 0x1, PT ;  /* 0x000000010900780c */ /* 0x000fda0003f05270 */
[----:B------:R-:W-:Y:S05]  /*0af0*/  @P0 EXIT ;  /* 0x000000000000094d */ /* 0x000fea0003800000 */
[----:B------:R-:W-:Y:S01]  /*0b00*/  ISETP.GE.AND P0, PT, R5, 0x1, PT ;  /* 0x000000010500780c */ /* 0x000fe20003f06270 */
[----:B------:R-:W-:Y:S01]  /*0b10*/  UMOV UR4, URZ ;  /* 0x0000003f00047c82 */ /* 0x000fe20008000000 */
[----:B------:R-:W-:Y:S02]  /*0b20*/  CS2R R54, SRZ ;  /* 0x0000000000367805 */ /* 0x000fe4000001ff00 */
[----:B------:R-:W-:Y:S02]  /*0b30*/  CS2R R56, SRZ ;  /* 0x0000000000387805 */ /* 0x000fe4000001ff00 */
[----:B------:R-:W-:Y:S02]  /*0b40*/  CS2R R58, SRZ ;  /* 0x00000000003a7805 */ /* 0x000fe4000001ff00 */
[----:B------:R-:W-:Y:S02]  /*0b50*/  CS2R R60, SRZ ;  /* 0x00000000003c7805 */ /* 0x000fe4000001ff00 */
[----:B------:R-:W-:-:S02]  /*0b60*/  CS2R R62, SRZ ;  /* 0x00000000003e7805 */ /* 0x000fc4000001ff00 */
[----:B------:R-:W-:Y:S02]  /*0b70*/  CS2R R64, SRZ ;  /* 0x0000000000407805 */ /* 0x000fe4000001ff00 */
        /* <DEDUP_REMOVED lines=25> */
[----:B------:R-:W-:Y:S01]  /*0d10*/  CS2R R52, SRZ ;  /* 0x0000000000347805 */ /* 0x000fe2000001ff00 */
[----:B------:R-:W-:Y:S06]  /*0d20*/  @!P0 BRA `(.L_x_15) ;  /* 0x0000000000e88947 */ /* 0x000fec0003800000 */
[----:B------:R-:W-:-:S04]  /*0d30*/  LOP3.LUT R6, R3, 0x1, RZ, 0xfc, !PT ;  /* 0x0000000103067812 */ /* 0x000fc800078efcff */
[----:B------:R-:W-:-:S13]  /*0d40*/  ISETP.NE.AND P1, PT, R6, 0x3, PT ;  /* 0x000000030600780c */ /* 0x000fda0003f25270 */
[----:B------:R-:W-:Y:S05]  /*0d50*/  @!P1 BRA `(.L_x_16) ;  /* 0x0000000000049947 */ /* 0x000fea0003800000 */
[----:B------:R-:W-:Y:S01]  /*0d60*/  BPT.TRAP 0x1 ;  /* 0x000000040000795c */ /* 0x000fe20000300000 */
.L_x_16:
[----:B------:R-:W0:Y:S01]  /*0d70*/  S2UR UR5, SR_CgaCtaId ;  /* 0x00000000000579c3 */ /* 0x000e220000008800 */
[----:B------:R-:W-:Y:S01]  /*0d80*/  SHF.L.U32 R6, RZ, 0x1f, RZ ;  /* 0x0000001fff067819 */ /* 0x000fe200000006ff */
[----:B------:R-:W-:Y:S02]  /*0d90*/  UMOV UR4, 0x400 ;  /* 0x0000040000047882 */ /* 0x000fe40000000000 */
[----:B0-----:R-:W-:-:S12]  /*0da0*/  ULEA UR4, UR5, UR4, 0x18 ;  /* 0x0000000405047291 */ /* 0x001fd8000f8ec03f */
.L_x_17:
[----:B0-----:R-:W-:-:S04]  /*0db0*/  IMAD.U32 R7, RZ, RZ, UR4 ;  /* 0x00000004ff077e24 */ /* 0x001fc8000f8e00ff */
[----:B------:R0:W1:Y:S03]  /*0dc0*/  SYNCS.PHASECHK.TRANS64.TRYWAIT P1, [R7+URZ+0x36000], R6 ;  /* 0x03600006070075a7 */ /* 0x000066000802017f */
[----:B-1----:R-:W-:Y:S05]  /*0dd0*/  @!P1 NANOSLEEP.SYNCS 0x989680 ;  /* 0x009896800000995d */ /* 0x002fea0003900000 */
[----:B------:R-:W1:Y:S02]  /*0de0*/  @!P1 SYNCS.PHASECHK.TRANS64 P1, [R7+URZ+0x36000], R6 ;  /* 0x03600006070095a7 */ /* 0x000e64000802007f */
[----:B-1----:R-:W-:Y:S05]  /*0df0*/  @!P1 BRA `(.L_x_17) ;  /* 0xfffffffc00ec9947 */ /* 0x002fea000383ffff */
[----:B------:R-:W-:Y:S01]  /*0e00*/  UIADD3 UR5, UR4, 0x24000, URZ ;  /* 0x0002400004057890 */ /* 0x000fe2000fffe03f */
[----:B------:R-:W-:Y:S01]  /*0e10*/  WARPGROUP.ARRIVE ;  /* 0x00000000000079c5 */ /* 0x000fe20000000000 */
[----:B------:R-:W-:Y:S02]  /*0e20*/  USHF.R.U32.HI UR4, URZ, 0x4, UR4 ;  /* 0x000000043f047899 */ /* 0x000fe40008011604 */
[----:B------:R-:W-:Y:S02]  /*0e30*/  USHF.R.U32.HI UR5, URZ, 0x4, UR5 ;  /* 0x000000043f057899 */ /* 0x000fe40008011605 */
[----:B------:R-:W-:Y:S02]  /*0e40*/  ULOP3.LUT UR4, UR4, 0x3fff, URZ, 0xc0, !UPT ;  /* 0x00003fff04047892 */ /* 0x000fe4000f8ec03f */
[----:B------:R-:W-:Y:S02]  /*0e50*/  ULOP3.LUT UR5, UR5, 0x3fff, URZ, 0xc0, !UPT ;  /* 0x00003fff05057892 */ /* 0x000fe4000f8ec03f */
[----:B------:R-:W-:-:S02]  /*0e60*/  ULOP3.LUT UR9, UR4, 0x10000, URZ, 0xfc, !UPT ;  /* 0x0001000004097892 */ /* 0x000fc4000f8efc3f */
[----:B------:R-:W-:Y:S02]  /*0e70*/  ULOP3.LUT UR10, UR5, 0x10000, URZ, 0xfc, !UPT ;  /* 0x00010000050a7892 */ /* 0x000fe4000f8efc3f */
[----:B------:R-:W-:Y:S01]  /*0e80*/  UIADD3 UR8, UR9, 0x200, URZ ;  /* 0x0000020009087890 */ /* 0x000fe2000fffe03f */
[----:B------:R-:W-:Y:S02]  /*0e90*/  UMOV UR5, 0x40000040 ;  /* 0x4000004000057882 */ /* 0x000fe40000000000 */
[----:B------:R-:W-:Y:S01]  /*0ea0*/  UMOV UR4, UR9 ;  /* 0x0000000900047c82 */ /* 0x000fe20008000000 */
[----:B------:R-:W-:Y:S01]  /*0eb0*/  UMOV UR7, 0x40000040 ;  /* 0x4000004000077882 */ /* 0x000fe20000000000 */
[----:B------:R-:W-:Y:S02]  /*0ec0*/  UMOV UR6, UR10 ;  /* 0x0000000a00067c82 */ /* 0x000fe40008000000 */
[----:B------:R-:W-:Y:S01]  /*0ed0*/  HGMMA.64x64x16.F32 R56, gdesc[UR4], RZ, !UPT ;  /* 0x00e00000043879f0 */ /* 0x000fe2000c7008ff */
[----:B------:R-:W-:Y:S01]  /*0ee0*/  UMOV UR4, UR8 ;  /* 0x0000000800047c82 */ /* 0x000fe20008000000 */
[----:B------:R-:W-:Y:S01]  /*0ef0*/  UMOV UR5, 0x40000040 ;  /* 0x4000004000057882 */ /* 0x000fe20000000000 */
[----:B------:R-:W-:Y:S01]  /*0f00*/  UIADD3 UR8, UR9, 0x202, URZ ;  /* 0x0000020209087890 */ /* 0x000fe2000fffe03f */
[----:B------:R-:W-:Y:S01]  /*0f10*/  HGMMA.64x64x16.F32 R24, gdesc[UR4], RZ, !UPT ;  /* 0x00e00000041879f0 */ /* 0x000fe2000c7008ff */
[----:B------:R-:W-:-:S02]  /*0f20*/  UIADD3 UR4, UR9, 0x2, URZ ;  /* 0x0000000209047890 */ /* 0x000fc4000fffe03f */
[----:B------:R-:W-:Y:S01]  /*0f30*/  UIADD3 UR6, UR10, 0x2, URZ ;  /* 0x000000020a067890 */ /* 0x000fe2000fffe03f */
[----:B------:R-:W-:Y:S01]  /*0f40*/  UMOV UR5, 0x40000040 ;  /* 0x4000004000057882 */ /* 0x000fe20000000000 */
[----:B------:R-:W-:-:S07]  /*0f50*/  UMOV UR7, 0x40000040 ;  /* 0x4000004000077882 */ /* 0x000fce0000000000 */
[----:B------:R-:W-:Y:S01]  /*0f60*/  HGMMA.64x64x16.F32 R56, gdesc[UR4], R56 ;  /* 0x00e00000043879f0 */ /* 0x000fe20008700838 */
[----:B------:R-:W-:Y:S01]  /*0f70*/  UMOV UR4, UR8 ;  /* 0x0000000800047c82 */ /* 0x000fe20008000000 */
[----:B------:R-:W-:Y:S01]  /*0f80*/  UMOV UR5, 0x40000040 ;  /* 0x4000004000057882 */ /* 0x000fe20000000000 */
[----:B------:R-:W-:Y:S01]  /*0f90*/  UIADD3 UR8, UR9, 0x204, URZ ;  /* 0x0000020409087890 */ /* 0x000fe2000fffe03f */
[----:B------:R-:W-:Y:S01]  /*0fa0*/  HGMMA.64x64x16.F32 R24, gdesc[UR4], R24 ;  /* 0x00e00000041879f0 */ /* 0x000fe20008700818 */
[----:B------:R-:W-:Y:S02]  /*0fb0*/  UIADD3 UR4, UR9, 0x4, URZ ;  /* 0x0000000409047890 */ /* 0x000fe4000fffe03f */
        /* <DEDUP_REMOVED lines=14> */
[----:B------:R-:W-:Y:S02]  /*10a0*/  UMOV UR5, 0x40000040 ;  /* 0x4000004000057882 */ /* 0x000fe40000000000 */
[----:B------:R-:W-:Y:S01]  /*10b0*/  HGMMA.64x64x16.F32 R24, gdesc[UR4], R24, gsb0 ;  /* 0x00e00000041879f0 */ /* 0x000fe20008000818 */
[----:B------:R-:W-:-:S05]  /*10c0*/  UMOV UR4, 0x1 ;  /* 0x0000000100047882 */ /* 0x000fca0000000000 */
.L_x_15:
[----:B0-----:R-:W-:-:S05]  /*10d0*/  VIMNMX R6, R5, 0x1, PT ;  /* 0x0000000105067848 */ /* 0x001fca0003fe0100 */
[----:B------:R-:W-:-:S05]  /*10e0*/  IMAD.IADD R6, R5, 0x1, -R6 ;  /* 0x0000000105067824 */ /* 0x000fca00078e0a06 */
[----:B------:R-:W-:-:S13]  /*10f0*/  ISETP.GE.AND P1, PT, R6, 0x1, PT ;  /* 0x000000010600780c */ /* 0x000fda0003f26270 */
[----:B------:R-:W-:Y:S05]  /*1100*/  @!P1 BRA `(.L_x_18) ;  /* 0x00000004005c9947 */ /* 0x000fea0003800000 */
[----:B------:R-:W0:Y:S01]  /*1110*/  S2UR UR6, SR_CgaCtaId ;  /* 0x00000000000679c3 */ /* 0x000e220000008800 */
[----:B------:R-:W-:Y:S01]  /*1120*/  UMOV UR5, 0x400 ;  /* 0x0000040000057882 */ /* 0x000fe20000000000 */
[----:B------:R-:W-:Y:S01]  /*1130*/  LOP3.LUT R11, R3, 0x1, RZ, 0xfc, !PT ;  /* 0x00000001030b7812 */ /* 0x000fe200078efcff */
[----:B------:R-:W-:Y:S01]  /*1140*/  IMAD.MOV.U32 R10, RZ, RZ, RZ ;  /* 0x000000ffff0a7224 */ /* 0x000fe200078e00ff */
[----:B------:R-:W-:Y:S01]  /*1150*/  UISETP.NE.U32.AND UP0, UPT, UR4, URZ, UPT ;  /* 0x0000003f0400728c */ /* 0x000fe2000bf05070 */
[----:B------:R-:W-:Y:S02]  /*1160*/  IMAD.MOV.U32 R5, RZ, RZ, R6 ;  /* 0x000000ffff057224 */ /* 0x000fe400078e0006 */
[----:B------:R-:W-:Y:S01]  /*1170*/  IMAD.MOV.U32 R7, RZ, RZ, RZ ;  /* 0x000000ffff077224 */ /* 0x000fe200078e00ff */
[----:B0-----:R-:W-:-:S04]  /*1180*/  ULEA UR14, UR6, UR5, 0x18 ;  /* 0x00000005060e7291 */ /* 0x001fc8000f8ec03f */
[----:B------:R-:W-:Y:S02]  /*1190*/  UIADD3 UR6, UR14, 0x24000, URZ ;  /* 0x000240000e067890 */ /* 0x000fe4000fffe03f */
[----:B------:R-:W-:Y:S02]  /*11a0*/  USHF.R.U32.HI UR5, URZ, 0x4, UR14 ;  /* 0x000000043f057899 */ /* 0x000fe4000801160e */
[----:B------:R-:W-:Y:S02]  /*11b0*/  USHF.R.U32.HI UR6, URZ, 0x4, UR6 ;  /* 0x000000043f067899 */ /* 0x000fe40008011606 */
[----:B------:R-:W-:Y:S02]  /*11c0*/  ULOP3.LUT UR5, UR5, 0x3fff, URZ, 0xc0, !UPT ;  /* 0x00003fff05057892 */ /* 0x000fe4000f8ec03f */
[----:B------:R-:W-:Y:S02]  /*11d0*/  ULOP3.LUT UR6, UR6, 0x3fff, URZ, 0xc0, !UPT ;  /* 0x00003fff06067892 */ /* 0x000fe4000f8ec03f */
[----:B------:R-:W-:-:S02]  /*11e0*/  ULOP3.LUT UR15, UR5, 0x10000, URZ, 0xfc, !UPT ;  /* 0x00010000050f7892 */ /* 0x000fc4000f8efc3f */
[----:B------:R-:W-:-:S12]  /*11f0*/  ULOP3.LUT UR16, UR6, 0x10000, URZ, 0xfc, !UPT ;  /* 0x0001000006107892 */ /* 0x000fd8000f8efc3f */
.L_x_23:
[----:B------:R-:W-:-:S13]  /*1200*/  ISETP.NE.AND P2, PT, R11, 0x3, PT ;  /* 0x000000030b00780c */ /* 0x000fda0003f45270 */
[----:B------:R-:W-:Y:S05]  /*1210*/  @!P2 BRA `(.L_x_19) ;  /* 0x000000000004a947 */ /* 0x000fea0003800000 */
[----:B------:R-:W-:Y:S01]  /*1220*/  BPT.TRAP 0x1 ;  /* 0x000000040000795c */ /* 0x000fe20000300000 */
.L_x_19:
[----:B------:R-:W-:Y:S01]  /*1230*/  SHF.L.U32 R8, R10, 0x1f, RZ ;  /* 0x0000001f0a087819 */ /* 0x000fe200000006ff */
[----:B------:R-:W-:-:S12]  /*1240*/  ULEA UR5, UR4, UR14, 0x3 ;  /* 0x0000000e04057291 */ /* 0x000fd8000f8e183f */
.L_x_20:
[----:B0-----:R-:W-:-:S04]  /*1250*/  IMAD.U32 R9, RZ, RZ, UR5 ;  /* 0x00000005ff097e24 */ /* 0x001fc8000f8e00ff */
[----:B------:R0:W1:Y:S03]  /*1260*/  SYNCS.PHASECHK.TRANS64.TRYWAIT P1, [R9+URZ+0x36000], R8 ;  /* 0x03600008090075a7 */ /* 0x000066000802017f */
[----:B-1----:R-:W-:Y:S05]  /*1270*/  @!P1 NANOSLEEP.SYNCS 0x989680 ;  /* 0x009896800000995d */ /* 0x002fea0003900000 */
[----:B------:R-:W1:Y:S02]  /*1280*/  @!P1 SYNCS.PHASECHK.TRANS64 P1, [R9+URZ+0x36000], R8 ;  /* 0x03600008090095a7 */ /* 0x000e64000802007f */
[----:B-1----:R-:W-:Y:S05]  /*1290*/  @!P1 BRA `(.L_x_20) ;  /* 0xfffffffc00ec9947 */ /* 0x002fea000383ffff */
[----:B------:R-:W-:Y:S01]  /*12a0*/  ULEA UR6, UR4, UR15, 0xa ;  /* 0x0000000f04067291 */ /* 0x000fe2000f8e503f */
[----:B------:R-:W-:Y:S01]  /*12b0*/  WARPGROUP.ARRIVE ;  /* 0x00000000000079c5 */ /* 0x000fe20000000000 */
[----:B------:R-:W-:Y:S02]  /*12c0*/  ULEA UR5, UR4, UR16, 0x9 ;  /* 0x0000001004057291 */ /* 0x000fe4000f8e483f */
[----:B------:R-:W-:Y:S01]  /*12d0*/  UIADD3 UR7, UR6, 0x200, URZ ;  /* 0x0000020006077890 */ /* 0x000fe2000fffe03f */
[----:B------:R-:W-:Y:S02]  /*12e0*/  UMOV UR11, 0x40000040 ;  /* 0x40000040000b7882 */ /* 0x000fe40000000000 */
[----:B------:R-:W-:Y:S01]  /*12f0*/  UMOV UR8, UR6 ;  /* 0x0000000600087c82 */ /* 0x000fe20008000000 */
[----:B------:R-:W-:Y:S01]  /*1300*/  UMOV UR9, 0x40000040 ;  /* 0x4000004000097882 */ /* 0x000fe20000000000 */
[----:B------:R-:W-:Y:S02]  /*1310*/  UMOV UR10, UR5 ;  /* 0x00000005000a7c82 */ /* 0x000fe40008000000 */
[----:B------:R-:W-:Y:S01]  /*1320*/  HGMMA.64x64x16.F32 R56, gdesc[UR8], R56, UP0 ;  /* 0x00e00000083879f0 */ /* 0x000fe2000bf00838 */
[----:B------:R-:W-:Y:S01]  /*1330*/  UMOV UR8, UR7 ;  /* 0x0000000700087c82 */ /* 0x000fe20008000000 */
[----:B------:R-:W-:Y:S01]  /*1340*/  UMOV UR9, 0x40000040 ;  /* 0x4000004000097882 */ /* 0x000fe20000000000 */
[----:B------:R-:W-:Y:S01]  /*1350*/  UIADD3 UR7, UR6, 0x202, URZ ;  /* 0x0000020206077890 */ /* 0x000fe2000fffe03f */
[----:B------:R-:W-:Y:S01]  /*1360*/  HGMMA.64x64x16.F32 R24, gdesc[UR8], R24, UP0 ;  /* 0x00e00000081879f0 */ /* 0x000fe2000bf00818 */
        /* <DEDUP_REMOVED lines=16> */
[----:B------:R-:W-:Y:S01]  /*1470*/  HGMMA.64x64x16.F32 R24, gdesc[UR8], R24 ;  /* 0x00e00000081879f0 */ /* 0x000fe20008700818 */
[----:B------:R-:W-:Y:S02]  /*1480*/  UIADD3 UR10, UR5, 0x6, URZ ;  /* 0x00000006050a7890 */ /* 0x000fe4000fffe03f */
[----:B------:R-:W-:Y:S02]  /*1490*/  UIADD3 UR8, UR6, 0x6, URZ ;  /* 0x0000000606087890 */ /* 0x000fe4000fffe03f */
[----:B------:R-:W-:Y:S01]  /*14a0*/  UIADD3 UR6, UR6, 0x206, URZ ;  /* 0x0000020606067890 */ /* 0x000fe2000fffe03f */
[----:B------:R-:W-:Y:S01]  /*14b0*/  UMOV UR11, 0x40000040 ;  /* 0x40000040000b7882 */ /* 0x000fe20000000000 */
[----:B------:R-:W-:-:S05]  /*14c0*/  UMOV UR9, 0x40000040 ;  /* 0x4000004000097882 */ /* 0x000fca0000000000 */
[----:B------:R-:W-:Y:S01]  /*14d0*/  HGMMA.64x64x16.F32 R56, gdesc[UR8], R56 ;  /* 0x00e00000083879f0 */ /* 0x000fe20008700838 */
[----:B------:R-:W-:Y:S01]  /*14e0*/  UMOV UR8, UR6 ;  /* 0x0000000600087c82 */ /* 0x000fe20008000000 */
[----:B------:R-:W-:Y:S02]  /*14f0*/  UMOV UR9, 0x40000040 ;  /* 0x4000004000097882 */ /* 0x000fe40000000000 */
[----:B------:R-:W-:Y:S03]  /*1500*/  HGMMA.64x64x16.F32 R24, gdesc[UR8], R24, gsb0 ;  /* 0x00e00000081879f0 */ /* 0x000fe60008000818 */
[----:B------:R-:W-:Y:S02]  /*1510*/  WARPGROUP.DEPBAR.LE gsb0, 0x1 ;  /* 0x00008000000079c5 */ /* 0x000fe40000010100 */
[----:B------:R-:W-:Y:S05]  /*1520*/  @!P2 BRA `(.L_x_21) ;  /* 0x000000000004a947 */ /* 0x000fea0003800000 */
[----:B------:R-:W-:Y:S01]  /*1530*/  BPT.TRAP 0x1 ;  /* 0x000000040000795c */ /* 0x000fe20000300000 */
.L_x_21:
[----:B------:R-:W-:-:S13]  /*1540*/  ISETP.NE.AND P1, PT, R4, RZ, PT ;  /* 0x000000ff0400720c */ /* 0x000fda0003f25270 */
[----:B0-----:R-:W-:-:S05]  /*1550*/  @P1 LEA R8, R7, UR14, 0x3 ;  /* 0x0000000e07081c11 */ /* 0x001fca000f8e18ff */
[----:B------:R-:W-:-:S05]  /*1560*/  @P1 VIADD R9, R8, 0x36048 ;  /* 0x0003604808091836 */ /* 0x000fca0000000000 */
[----:B------:R-:W-:-:S04]  /*1570*/  @P1 PRMT R9, R2, 0x654, R9 ;  /* 0x0000065402091816 */ /* 0x000fc80000000009 */
[----:B------:R0:W-:Y:S01]  /*1580*/  @P1 SYNCS.ARRIVE.TRANS64.RED.A1T0 RZ, [R9+URZ], RZ ;  /* 0x000000ff09ff19a7 */ /* 0x0001e2000810043f */
[----:B------:R-:W-:-:S13]  /*1590*/  ISETP.GT.U32.AND P1, PT, R3, 0x1, PT ;  /* 0x000000010300780c */ /* 0x000fda0003f24070 */
[----:B0-----:R-:W-:Y:S05]  /*15a0*/  @P1 BRA `(.L_x_22) ;  /* 0x0000000000041947 */ /* 0x001fea0003800000 */
[----:B------:R-:W-:Y:S01]  /*15b0*/  BPT.TRAP 0x1 ;  /* 0x000000040000795c */ /* 0x000fe20000300000 */
.L_x_22:
[----:B------:R-:W-:Y:S01]  /*15c0*/  UIADD3 UR4, UR4, 0x1, URZ ;  /* 0x0000000104047890 */ /* 0x000fe2000fffe03f */
[----:B------:R-:W-:Y:S01]  /*15d0*/  ISETP.GT.AND P2, PT, R5, 0x1, PT ;  /* 0x000000010500780c */ /* 0x000fe20003f44270 */
[----:B------:R-:W-:Y:S02]  /*15e0*/  VIADD R7, R7, 0x1 ;  /* 0x0000000107077836 */ /* 0x000fe40000000000 */
[----:B------:R-:W-:Y:S01]  /*15f0*/  UISETP.NE.AND UP0, UPT, UR4, 0x9, UPT ;  /* 0x000000090400788c */ /* 0x000fe2000bf05270 */
[----:B------:R-:W-:Y:S02]  /*1600*/  VIADD R5, R5, 0xffffffff ;  /* 0xffffffff05057836 */ /* 0x000fe40000000000 */
[C---:B------:R-:W-:Y:S01]  /*1610*/  ISETP.NE.AND P1, PT, R7.reuse, 0x9, PT ;  /* 0x000000090700780c */ /* 0x040fe20003f25270 */
[----:B------:R-:W-:Y:S02]  /*1620*/  USEL UR5, URZ, 0x1, UP0 ;  /* 0x000000013f057887 */ /* 0x000fe40008000000 */
[----:B------:R-:W-:Y:S01]  /*1630*/  USEL UR4, UR4, URZ, UP0 ;  /* 0x0000003f04047287 */ /* 0x000fe20008000000 */
[----:B------:R-:W-:Y:S01]  /*1640*/  SEL R7, R7, RZ, P1 ;  /* 0x000000ff07077207 */ /* 0x000fe20000800000 */
[----:B------:R-:W-:-:S02]  /*1650*/  UPLOP3.LUT UP0, UPT, UPT, UPT, UPT, 0x80, 0x0 ;  /* 0x000000000000789c */ /* 0x000fc40003f0f070 */
[----:B------:R-:W-:Y:S01]  /*1660*/  LOP3.LUT R10, R10, UR5, RZ, 0x3c, !PT ;  /* 0x000000050a0a7c12 */ /* 0x000fe2000f8e3cff */
[----:B------:R-:W-:Y:S08]  /*1670*/  @P2 BRA `(.L_x_23) ;  /* 0xfffffff800e02947 */ /* 0x000ff0000383ffff */
.L_x_18:
[----:B------:R-:W-:Y:S02]  /*1680*/  WARPGROUP.DEPBAR.LE gsb0, 0x0 ;  /* 0x00008000000079c5 */ /* 0x000fe40000010000 */
[----:B------:R-:W-:Y:S05]  /*1690*/  @!P0 BRA `(.L_x_24) ;  /* 0x0000000000548947 */ /* 0x000fea0003800000 */
[----:B------:R-:W-:-:S04]  /*16a0*/  LOP3.LUT R5, R3, 0x1, RZ, 0xfc, !PT ;  /* 0x0000000103057812 */ /* 0x000fc800078efcff */
[----:B------:R-:W-:-:S13]  /*16b0*/  ISETP.NE.AND P0, PT, R5, 0x3, PT ;  /* 0x000000030500780c */ /* 0x000fda0003f05270 */
[----:B------:R-:W-:Y:S05]  /*16c0*/  @!P0 BRA `(.L_x_25) ;  /* 0x0000000000048947 */ /* 0x000fea0003800000 */
[----:B------:R-:W-:Y:S01]  /*16d0*/  BPT.TRAP 0x1 ;  /* 0x000000040000795c */ /* 0x000fe20000300000 */
.L_x_25:
[----:B------:R-:W-:Y:S01]  /*16e0*/  ISETP.NE.AND P0, PT, R4, RZ, PT ;  /* 0x000000ff0400720c */ /* 0x000fe20003f05270 */
[----:B------:R-:W-:Y:S01]  /*16f0*/  BSSY B0, `(.L_x_26) ;  /* 0x000000d000007945 */ /* 0x000fe20003800000 */
[----:B------:R-:W-:-:S11]  /*1700*/  ISETP.GT.U32.AND P1, PT, R3, 0x1, PT ;  /* 0x000000010300780c */ /* 0x000fd60003f24070 */
[----:B------:R-:W-:Y:S05]  /*1710*/  @!P0 BRA `(.L_x_27) ;  /* 0x0000000000288947 */ /* 0x000fea0003800000 */
[----:B------:R-:W0:Y:S01]  /*1720*/  S2R R8, SR_CgaCtaId ;  /* 0x0000000000087919 */ /* 0x000e220000008800 */
[----:B------:R-:W-:Y:S01]  /*1730*/  IMAD.WIDE.U32 R4, R6, 0x38e38e39, RZ ;  /* 0x38e38e3906047825 */ /* 0x000fe200078e00ff */
[----:B------:R-:W-:-:S04]  /*1740*/  MOV R3, 0x400 ;  /* 0x0000040000037802 */ /* 0x000fc80000000f00 */
[----:B------:R-:W-:-:S05]  /*1750*/  SHF.R.U32.HI R5, RZ, 0x1, R5 ;  /* 0x00000001ff057819 */ /* 0x000fca0000011605 */
[----:B------:R-:W-:Y:S01]  /*1760*/  IMAD R6, R5, -0x9, R6 ;  /* 0xfffffff705067824 */ /* 0x000fe200078e0206 */
[----:B0-----:R-:W-:-:S05]  /*1770*/  LEA R3, R8, R3, 0x18 ;  /* 0x0000000308037211 */ /* 0x001fca00078ec0ff */
[----:B------:R-:W-:-:S04]  /*1780*/  IMAD R6, R6, 0x8, R3 ;  /* 0x0000000806067824 */ /* 0x000fc800078e0203 */
[----:B------:R-:W-:-:S05]  /*1790*/  VIADD R3, R6, 0x36048 ;  /* 0x0003604806037836 */ /* 0x000fca0000000000 */
[----:B------:R-:W-:-:S04]  /*17a0*/  PRMT R3, R2, 0x654, R3 ;  /* 0x0000065402037816 */ /* 0x000fc80000000003 */
[----:B------:R0:W-:Y:S03]  /*17b0*/  SYNCS.ARRIVE.TRANS64.RED.A1T0 RZ, [R3+URZ], RZ ;  /* 0x000000ff03ff79a7 */ /* 0x0001e6000810043f */
.L_x_27:
[----:B------:R-:W-:Y:S05]  /*17c0*/  BSYNC B0 ;  /* 0x0000000000007941 */ /* 0x000fea0003800000 */
.L_x_26:
[----:B------:R-:W-:Y:S05]  /*17d0*/  @P1 BRA `(.L_x_24) ;  /* 0x0000000000041947 */ /* 0x000fea0003800000 */
[----:B------:R-:W-:Y:S01]  /*17e0*/  BPT.TRAP 0x1 ;  /* 0x000000040000795c */ /* 0x000fe20000300000 */
.L_x_24:
[----:B------:R-:W0:Y:S01]  /*17f0*/  S2R R2, SR_TID.X ;  /* 0x0000000000027919 */ /* 0x000e220000002100 */
[----:B------:R-:W-:Y:S01]  /*1800*/  ULDC.64 UR4, c[0x0][0x280] ;  /* 0x0000a00000047ab9 */ /* 0x000fe20000000a00 */
[----:B------:R-:W1:Y:S01]  /*1810*/  S2R R4, SR_CTAID.Y ;  /* 0x0000000000047919 */ /* 0x000e620000002600 */
[----:B------:R-:W2:Y:S01]  /*1820*/  S2R R9, SR_CTAID.X ;  /* 0x0000000000097919 */ /* 0x000ea20000002500 */
[----:B0-----:R-:W-:-:S04]  /*1830*/  SHF.R.S32.HI R3, RZ, 0x1f, R2 ;  /* 0x0000001fff037819 */ /* 0x001fc80000011402 */
[----:B------:R-:W-:Y:S01]  /*1840*/  LEA.HI R3, R3, R2, RZ, 0x7 ;  /* 0x0000000203037211 */ /* 0x000fe200078f38ff */
[----:B-1----:R-:W-:-:S03]  /*1850*/  IMAD.SHL.U32 R4, R4, 0x40, RZ ;  /* 0x0000004004047824 */ /* 0x002fc600078e00ff */
[----:B------:R-:W-:Y:S01]  /*1860*/  LOP3.LUT R3, R3, 0xffffff80, RZ, 0xc0, !PT ;  /* 0xffffff8003037812 */ /* 0x000fe200078ec0ff */
[----:B--2---:R-:W-:Y:S01]  /*1870*/  IMAD.SHL.U32 R8, R9, 0x80, RZ ;  /* 0x0000008009087824 */ /* 0x004fe200078e00ff */
[----:B------:R-:W-:-:S03]  /*1880*/  ISETP.GE.AND P0, PT, R4, UR5, PT ;  /* 0x0000000504007c0c */ /* 0x000fc6000bf06270 */
[----:B------:R-:W-:Y:S01]  /*1890*/  IMAD.IADD R10, R2, 0x1, -R3 ;  /* 0x00000001020a7824 */ /* 0x000fe200078e0a03 */
[----:B------:R-:W-:-:S04]  /*18a0*/  ISETP.GE.OR P0, PT, R8, UR4, P0 ;  /* 0x0000000408007c0c */ /* 0x000fc80008706670 */
[----:B------:R-:W-:-:S04]  /*18b0*/  SHF.R.S32.HI R7, RZ, 0x1f, R10 ;  /* 0x0000001fff077819 */ /* 0x000fc8000001140a */
[----:B------:R-:W-:-:S04]  /*18c0*/  LEA.HI R2, R7, R10, RZ, 0x2 ;  /* 0x0000000a07027211 */ /* 0x000fc800078f10ff */
[--C-:B------:R-:W-:Y:S02]  /*18d0*/  SHF.R.S32.HI R16, RZ, 0x2, R2.reuse ;  /* 0x00000002ff107819 */ /* 0x100fe40000011402 */
[----:B------:R-:W-:-:S04]  /*18e0*/  SHF.R.S32.HI R3, RZ, 0x1f, R2 ;  /* 0x0000001fff037819 */ /* 0x000fc80000011402 */
[----:B------:R-:W-:-:S04]  /*18f0*/  LEA.HI R3, R3, R16, RZ, 0x3 ;  /* 0x0000001003037211 */ /* 0x000fc800078f18ff */
[----:B------:R-:W-:Y:S01]  /*1900*/  LOP3.LUT R17, R3, 0xfffffff8, RZ, 0xc0, !PT ;  /* 0xfffffff803117812 */ /* 0x000fe200078ec0ff */
[----:B------:R-:W-:Y:S06]  /*1910*/  @P0 EXIT ;  /* 0x000000000000094d */ /* 0x000fec0003800000 */
[----:B------:R-:W-:Y:S01]  /*1920*/  LOP3.LUT R5, R2, 0x7ffffffc, RZ, 0xc0, !PT ;  /* 0x7ffffffc02057812 */ /* 0x000fe200078ec0ff */
[----:B------:R-:W-:Y:S01]  /*1930*/  IMAD.IADD R16, R16, 0x1, -R17 ;  /* 0x0000000110107824 */ /* 0x000fe200078e0a11 */
[----:B------:R-:W0:Y:S01]  /*1940*/  LDC.64 R2, c[0x0][0x5d0] ;  /* 0x00017400ff027b82 */ /* 0x000e220000000a00 */
[----:B------:R-:W-:Y:S02]  /*1950*/  LEA.HI R6, R7, R10, RZ, 0x5 ;  /* 0x0000000a07067211 */ /* 0x000fe400078f28ff */
[----:B------:R-:W-:Y:S01]  /*1960*/  IMAD.IADD R5, R10, 0x1, -R5 ;  /* 0x000000010a057824 */ /* 0x000fe200078e0a05 */
[----:B------:R-:W-:Y:S02]  /*1970*/  SHF.R.S32.HI R17, RZ, 0x1f, R16 ;  /* 0x0000001fff117819 */ /* 0x000fe40000011410 */
[----:B------:R-:W-:Y:S01]  /*1980*/  SHF.R.S32.HI R11, RZ, 0x5, R6 ;  /* 0x00000005ff0b7819 */ /* 0x000fe20000011406 */
[----:B------:R-:W-:Y:S01]  /*1990*/  IMAD.SHL.U32 R5, R5, 0x2, RZ ;  /* 0x0000000205057824 */ /* 0x000fe200078e00ff */
[----:B----45:R-:W-:Y:S01]  /*19a0*/  FSETP.NEU.AND P1, PT, R14, RZ, PT ;  /* 0x000000ff0e00720b */ /* 0x030fe20003f2d000 */
[----:B------:R-:W-:-:S03]  /*19b0*/  IMAD.WIDE R6, R9, 0x80, R16 ;  /* 0x0000008009067825 */ /* 0x000fc600078e0210 */
[----:B------:R-:W-:Y:S01]  /*19c0*/  SHF.R.S32.HI R9, RZ, 0x1f, R5 ;  /* 0x0000001fff097819 */ /* 0x000fe20000011405 */
[C---:B------:R-:W-:Y:S01]  /*19d0*/  IMAD R13, R11.reuse, -0x10, -R8 ;  /* 0xfffffff00b0d7824 */ /* 0x040fe200078e0a08 */
[C---:B------:R-:W-:Y:S01]  /*19e0*/  IADD3 R8, P0, R4.reuse, R5, RZ ;  /* 0x0000000504087210 */ /* 0x040fe20007f1e0ff */
[----:B------:R-:W-:Y:S01]  /*19f0*/  IMAD.WIDE R6, R11, 0x10, R6 ;  /* 0x000000100b067825 */ /* 0x000fe200078e0206 */
[----:B---3--:R-:W-:Y:S02]  /*1a00*/  IADD3 R15, -R5, UR5, -R4 ;  /* 0x00000005050f7c10 */ /* 0x008fe4000fffe904 */
[----:B------:R-:W-:Y:S02]  /*1a10*/  LEA.HI.X.SX32 R9, R4, R9, 0x1, P0 ;  /* 0x0000000904097211 */ /* 0x000fe400000f0eff */
[----:B------:R-:W-:Y:S02]  /*1a20*/  IADD3 R16, R13, UR4, -R16 ;  /* 0x000000040d107c10 */ /* 0x000fe4000fffe810 */
[----:B------:R-:W-:Y:S01]  /*1a30*/  ISETP.GT.AND P4, PT, R15, RZ, PT ;  /* 0x000000ff0f00720c */ /* 0x000fe20003f84270 */
[-C--:B0-----:R-:W-:Y:S01]  /*1a40*/  IMAD R4, R7, R2.reuse, RZ ;  /* 0x0000000207047224 */ /* 0x081fe200078e02ff */
[----:B------:R-:W-:Y:S01]  /*1a50*/  SHF.L.U64.HI R19, R2, 0x3, R3 ;  /* 0x0000000302137819 */ /* 0x000fe20000010203 */
[----:B------:R-:W-:Y:S01]  /*1a60*/  IMAD.WIDE.U32 R10, R6, R2, R8 ;  /* 0x00000002060a7225 */ /* 0x000fe200078e0008 */
[----:B------:R-:W-:-:S02]  /*1a70*/  P2R R5, PR, RZ, 0x10 ;  /* 0x00000010ff057803 */ /* 0x000fc40000000000 */
[----:B------:R-:W-:Y:S01]  /*1a80*/  ISETP.GT.AND P0, PT, R16, RZ, P4 ;  /* 0x000000ff1000720c */ /* 0x000fe20002704270 */
[----:B------:R-:W-:Y:S01]  /*1a90*/  IMAD R13, R6, R3, R4 ;  /* 0x00000003060d7224 */ /* 0x000fe200078e0204 */
[C---:B------:R-:W-:Y:S01]  /*1aa0*/  SHF.L.U64.HI R18, R2.reuse, 0x6, R3 ;  /* 0x0000000602127819 */ /* 0x040fe20000010203 */
[C---:B------:R-:W-:Y:S02]  /*1ab0*/  IMAD.SHL.U32 R20, R2.reuse, 0x8, RZ ;  /* 0x0000000802147824 */ /* 0x040fe400078e00ff */
[----:B------:R-:W-:Y:S02]  /*1ac0*/  IMAD.SHL.U32 R17, R2, 0x40, RZ ;  /* 0x0000004002117824 */ /* 0x000fe400078e00ff */
[----:B------:R-:W-:Y:S01]  /*1ad0*/  IMAD.IADD R13, R11, 0x1, R13 ;  /* 0x000000010b0d7824 */ /* 0x000fe200078e020d */
[----:B------:R-:W-:Y:S06]  /*1ae0*/  @!P1 BRA `(.L_x_28) ;  /* 0x00000030008c9947 */ /* 0x000fec0003800000 */
[----:B------:R-:W-:Y:S01]  /*1af0*/  ULDC.64 UR6, c[0x0][0x5b0] ;  /* 0x00016c0000067ab9 */ /* 0x000fe20000000a00 */
[----:B------:R-:W-:Y:S01]  /*1b00*/  ULDC.64 UR8, c[0x0][0x5a8] ;  /* 0x00016a0000087ab9 */ /* 0x000fe20000000a00 */
[----:B------:R-:W-:Y:S01]  /*1b10*/  IMAD R21, R7, UR6, RZ ;  /* 0x0000000607157c24 */ /* 0x000fe2000f8e02ff */
[----:B------:R-:W-:Y:S01]  /*1b20*/  ULDC.64 UR4, c[0x0][0x5c8] ;  /* 0x0001720000047ab9 */ /* 0x000fe20000000a00 */
[----:B------:R-:W-:-:S04]  /*1b30*/  IMAD.WIDE.U32 R2, R6, UR6, R8 ;  /* 0x0000000606027c25 */ /* 0x000fc8000f8e0008 */
[----:B------:R-:W-:Y:S01]  /*1b40*/  IMAD R21, R6, UR7, R21 ;  /* 0x0000000706157c24 */ /* 0x000fe2000f8e0215 */
[----:B------:R-:W-:-:S03]  /*1b50*/  LEA R4, P1, R2, UR8, 0x1 ;  /* 0x0000000802047c11 */ /* 0x000fc6000f8208ff */
[----:B------:R-:W-:-:S05]  /*1b60*/  IMAD.IADD R3, R3, 0x1, R21 ;  /* 0x0000000103037824 */ /* 0x000fca00078e0215 */
[----:B------:R-:W-:-:S05]  /*1b70*/  LEA.HI.X R5, R2, UR9, R3, 0x1, P1 ;  /* 0x0000000902057c11 */ /* 0x000fca00088f0c03 */
[----:B------:R-:W2:Y:S01]  /*1b80*/  @P0 LDG.E.LTC128B.U16 R22, desc[UR12][R4.64] ;  /* 0x0000000c04160981 */ /* 0x000ea2000c1e1520 */
[----:B------:R-:W-:Y:S01]  /*1b90*/  ISETP.GT.AND P3, PT, R15, 0x1, PT ;  /* 0x000000010f00780c */ /* 0x000fe20003f64270 */
[----:B------:R-:W-:Y:S01]  /*1ba0*/  BSSY B0, `(.L_x_29) ;  /* 0x000000c000007945 */ /* 0x000fe20003800000 */
[----:B------:R-:W-:Y:S02]  /*1bb0*/  LEA R2, P2, R10, UR4, 0x1 ;  /* 0x000000040a027c11 */ /* 0x000fe4000f8408ff */
[----:B------:R-:W-:Y:S01]  /*1bc0*/  ISETP.GT.AND P1, PT, R16, RZ, P3 ;  /* 0x000000ff1000720c */ /* 0x000fe20001f24270 */
[----:B--2---:R-:W-:-:S05]  /*1bd0*/  HADD2.F32 R3, -RZ, R22.H0_H0 ;  /* 0x20000016ff037230 */ /* 0x004fca0000004100 */
[----:B------:R-:W-:-:S04]  /*1be0*/  FMUL R3, R3, R14 ;  /* 0x0000000e03037220 */ /* 0x000fc80000400000 */
[----:B------:R-:W-:-:S05]  /*1bf0*/  FFMA R3, R56, R0, R3 ;  /* 0x0000000038037223 */ /* 0x000fca0000000003 */
[----:B------:R-:W-:Y:S02]  /*1c00*/  F2FP.F16.F32.PACK_AB R11, RZ, R3 ;  /* 0x00000003ff0b723e */ /* 0x000fe400000000ff */
[----:B------:R-:W-:Y:S02]  /*1c10*/  P2R R3, PR, RZ, 0x8 ;  /* 0x00000008ff037803 */ /* 0x000fe40000000000 */
[----:B------:R-:W-:-:S05]  /*1c20*/  LEA.HI.X R3, R10, UR5, R13, 0x1, P2 ;  /* 0x000000050a037c11 */ /* 0x000fca00090f0c0d */
[----:B------:R0:W-:Y:S01]  /*1c30*/  @P0 STG.E.U16 desc[UR12][R2.64], R11 ;  /* 0x0000000b02000986 */ /* 0x0001e2000c10150c */
[----:B------:R-:W-:Y:S05]  /*1c40*/  @!P1 BRA `(.L_x_30) ;  /* 0x0000000000049947 */ /* 0x000fea0003800000 */
[----:B------:R1:W5:Y:S02]  /*1c50*/  LDG.E.LTC128B.U16 R22, desc[UR12][R4.64+0x2] ;  /* 0x0000020c04167981 */ /* 0x000364000c1e1520 */
.L_x_30:
[----:B------:R-:W-:Y:S05]  /*1c60*/  BSYNC B0 ;  /* 0x0000000000007941 */ /* 0x000fea0003800000 */
.L_x_29:
[----:B------:R-:W-:Y:S01]  /*1c70*/  USHF.L.U32 UR4, UR6, 0x3, URZ ;  /* 0x0000000306047899 */ /* 0x000fe2000800063f */
[----:B-----5:R-:W-:Y:S01]  /*1c80*/  HADD2.F32 R13, -RZ, R22.H0_H0 ;  /* 0x20000016ff0d7230 */ /* 0x020fe20000004100 */
[----:B------:R-:W-:Y:S01]  /*1c90*/  USHF.L.U64.HI UR5, UR6, 0x3, UR7 ;  /* 0x0000000306057899 */ /* 0x000fe20008010207 */
[----:B------:R-:W-:-:S03]  /*1ca0*/  ISETP.GT.AND P0, PT, R16, 0x8, P4 ;  /* 0x000000081000780c */ /* 0x000fc60002704270 */
[----:B------:R-:W-:Y:S02]  /*1cb0*/  IMAD.U32 R10, RZ, RZ, UR4 ;  /* 0x00000004ff0a7e24 */ /* 0x000fe4000f8e00ff */
[----:B------:R-:W-:Y:S01]  /*1cc0*/  FMUL R56, R13, R14 ;  /* 0x0000000e0d387220 */ /* 0x000fe20000400000 */
[----:B0-----:R-:W-:-:S03]  /*1cd0*/  IMAD.U32 R11, RZ, RZ, UR5 ;  /* 0x00000005ff0b7e24 */ /* 0x001fc6000f8e00ff */
[----:B------:R-:W-:Y:S01]  /*1ce0*/  FFMA R56, R57, R0, R56 ;  /* 0x0000000039387223 */ /* 0x000fe20000000038 */
[----:B------:R-:W-:-:S04]  /*1cf0*/  IMAD.WIDE.U32 R12, R6, UR6, R10 ;  /* 0x00000006060c7c25 */ /* 0x000fc8000f8e000a */
[----:B------:R-:W-:Y:S02]  /*1d00*/  F2FP.F16.F32.PACK_AB R57, RZ, R56 ;  /* 0x00000038ff39723e */ /* 0x000fe400000000ff */
[----:B------:R-:W-:-:S03]  /*1d10*/  IADD3 R23, P2, R8, R12, RZ ;  /* 0x0000000c08177210 */ /* 0x000fc60007f5e0ff */
[----:B------:R0:W-:Y:S01]  /*1d20*/  @P1 STG.E.U16 desc[UR12][R2.64+0x2], R57 ;  /* 0x0000023902001986 */ /* 0x0001e2000c10150c */
[----:B------:R-:W-:Y:S02]  /*1d30*/  IADD3.X R56, R9, R21, R13, P2, !PT ;  /* 0x0000001509387210 */ /* 0x000fe400017fe40d */
[----:B------:R-:W-:-:S04]  /*1d40*/  LEA R12, P2, R23, UR8, 0x1 ;  /* 0x00000008170c7c11 */ /* 0x000fc8000f8408ff */
[----:B------:R-:W-:-:S05]  /*1d50*/  LEA.HI.X R13, R23, UR9, R56, 0x1, P2 ;  /* 0x00000009170d7c11 */ /* 0x000fca00090f0c38 */
[----:B------:R-:W2:Y:S01]  /*1d60*/  @P0 LDG.E.LTC128B.U16 R22, desc[UR12][R12.64] ;  /* 0x0000000c0c160981 */ /* 0x000ea2000c1e1520 */
[C---:B------:R-:W-:Y:S01]  /*1d70*/  IMAD.SHL.U32 R23, R20.reuse, 0x2, RZ ;  /* 0x0000000214177824 */ /* 0x040fe200078e00ff */
[----:B------:R-:W-:Y:S01]  /*1d80*/  SHF.L.U64.HI R19, R20, 0x1, R19 ;  /* 0x0000000114137819 */ /* 0x000fe20000010213 */
[----:B------:R-:W-:Y:S01]  /*1d90*/  BSSY B0, `(.L_x_31) ;  /* 0x000000b000007945 */ /* 0x000fe20003800000 */
[----:B------:R-:W-:Y:S02]  /*1da0*/  ISETP.GT.AND P1, PT, R16, 0x8, P3 ;  /* 0x000000081000780c */ /* 0x000fe40001f24270 */
[----:B------:R-:W-:Y:S01]  /*1db0*/  IADD3 R20, P2, R23, R2, RZ ;  /* 0x0000000217147210 */ /* 0x000fe20007f5e0ff */
[----:B--2---:R-:W-:-:S05]  /*1dc0*/  HADD2.F32 R21, -RZ, R22.H0_H0 ;  /* 0x20000016ff157230 */ /* 0x004fca0000004100 */
[----:B------:R-:W-:-:S04]  /*1dd0*/  FMUL R21, R21, R14 ;  /* 0x0000000e15157220 */ /* 0x000fc80000400000 */
[----:B------:R-:W-:-:S05]  /*1de0*/  FFMA R21, R58, R0, R21 ;  /* 0x000000003a157223 */ /* 0x000fca0000000015 */
[----:B------:R-:W-:Y:S01]  /*1df0*/  F2FP.F16.F32.PACK_AB R56, RZ, R21 ;  /* 0x00000015ff38723e */ /* 0x000fe200000000ff */
[----:B------:R-:W-:-:S05]  /*1e00*/  IMAD.X R21, R19, 0x1, R3, P2 ;  /* 0x0000000113157824 */ /* 0x000fca00010e0603 */
[----:B------:R0:W-:Y:S01]  /*1e10*/  @P0 STG.E.U16 desc[UR12][R20.64], R56 ;  /* 0x0000003814000986 */ /* 0x0001e2000c10150c */
[----:B------:R-:W-:Y:S05]  /*1e20*/  @!P1 BRA `(.L_x_32) ;  /* 0x0000000000049947 */ /* 0x000fea0003800000 */
[----:B------:R2:W5:Y:S02]  /*1e30*/  LDG.E.LTC128B.U16 R22, desc[UR12][R12.64+0x2] ;  /* 0x0000020c0c167981 */ /* 0x000564000c1e1520 */
.L_x_32:
[----:B------:R-:W-:Y:S05]  /*1e40*/  BSYNC B0 ;  /* 0x0000000000007941 */ /* 0x000fea0003800000 */
.L_x_31:
[----:B0----5:R-:W-:Y:S01]  /*1e50*/  HADD2.F32 R57, -RZ, R22.H0_H0 ;  /* 0x20000016ff397230 */ /* 0x021fe20000004100 */
[----:B------:R-:W-:Y:S01]  /*1e60*/  ISETP.GT.AND P3, PT, R15, 0x8, PT ;  /* 0x000000080f00780c */ /* 0x000fe20003f64270 */
[----:B------:R-:W-:Y:S03]  /*1e70*/  BSSY B0, `(.L_x_33) ;  /* 0x0000009000007945 */ /* 0x000fe60003800000 */
[----:B------:R-:W-:Y:S01]  /*1e80*/  FMUL R56, R57, R14 ;  /* 0x0000000e39387220 */ /* 0x000fe20000400000 */
[----:B------:R-:W-:Y:S02]  /*1e90*/  ISETP.GT.AND P0, PT, R16, RZ, P3 ;  /* 0x000000ff1000720c */ /* 0x000fe40001f04270 */
[----:B------:R-:W-:Y:S01]  /*1ea0*/  P2R R57, PR, RZ, 0x8 ;  /* 0x00000008ff397803 */ /* 0x000fe20000000000 */
[----:B------:R-:W-:-:S05]  /*1eb0*/  FFMA R56, R59, R0, R56 ;  /* 0x000000003b387223 */ /* 0x000fca0000000038 */
[----:B------:R-:W-:-:S05]  /*1ec0*/  F2FP.F16.F32.PACK_AB R56, RZ, R56 ;  /* 0x00000038ff38723e */ /* 0x000fca00000000ff */
[----:B------:R0:W-:Y:S01]  /*1ed0*/  @P1 STG.E.U16 desc[UR12][R20.64+0x2], R56 ;  /* 0x0000023814001986 */ /* 0x0001e2000c10150c */
[----:B------:R-:W-:Y:S05]  /*1ee0*/  @!P0 BRA `(.L_x_34) ;  /* 0x0000000000048947 */ /* 0x000fea0003800000 */
[----:B------:R3:W5:Y:S02]  /*1ef0*/  LDG.E.LTC128B.U16 R22, desc[UR12][R4.64+0x10] ;  /* 0x0000100c04167981 */ /* 0x000764000c1e1520 */
.L_x_34:
[----:B------:R-:W-:Y:S05]  /*1f00*/  BSYNC B0 ;  /* 0x0000000000007941 */ /* 0x000fea0003800000 */
.L_x_33:
[----:B-----5:R-:W-:Y:S01]  /*1f10*/  HADD2.F32 R57, -RZ, R22.H0_H0 ;  /* 0x20000016ff397230 */ /* 0x020fe20000004100 */
[----:B------:R-:W-:Y:S01]  /*1f20*/  ISETP.GT.AND P2, PT, R15, 0x9, PT ;  /* 0x000000090f00780c */ /* 0x000fe20003f44270 */
[----:B------:R-:W-:Y:S03]  /*1f30*/  BSSY B0, `(.L_x_35) ;  /* 0x0000009000007945 */ /* 0x000fe60003800000 */
[----:B------:R-:W-:Y:S01]  /*1f40*/  FMUL R57, R57, R14 ;  /* 0x0000000e39397220 */ /* 0x000fe20000400000 */
[----:B------:R-:W-:Y:S02]  /*1f50*/  ISETP.GT.AND P1, PT, R16, RZ, P2 ;  /* 0x000000ff1000720c */ /* 0x000fe40001724270 */
[----:B0-----:R-:W-:Y:S01]  /*1f60*/  P2R R56, PR, RZ, 0x4 ;  /* 0x00000004ff387803 */ /* 0x001fe20000000000 */
[----:B------:R-:W-:-:S05]  /*1f70*/  FFMA R57, R60, R0, R57 ;  /* 0x000000003c397223 */ /* 0x000fca0000000039 */
[----:B------:R-:W-:-:S05]  /*1f80*/  F2FP.F16.F32.PACK_AB R57, RZ, R57 ;  /* 0x00000039ff39723e */ /* 0x000fca00000000ff */
[----:B------:R0:W-:Y:S01]  /*1f90*/  @P0 STG.E.U16 desc[UR12][R2.64+0x10], R57 ;  /* 0x0000103902000986 */ /* 0x0001e2000c10150c */
[----:B------:R-:W-:Y:S05]  /*1fa0*/  @!P1 BRA `(.L_x_36) ;  /* 0x0000000000049947 */ /* 0x000fea0003800000 */
[----:B------:R4:W5:Y:S02]  /*1fb0*/  LDG.E.LTC128B.U16 R22, desc[UR12][R4.64+0x12] ;  /* 0x0000120c04167981 */ /* 0x000964000c1e1520 */
.L_x_36:
[----:B------:R-:W-:Y:S05]  /*1fc0*/  BSYNC B0 ;  /* 0x0000000000007941 */ /* 0x000fea0003800000 */
.L_x_35:
[----:B0----5:R-:W-:Y:S01]  /*1fd0*/  HADD2.F32 R57, -RZ, R22.H0_H0 ;  /* 0x20000016ff397230 */ /* 0x021fe20000004100 */
[----:B------:R-:W-:Y:S01]  /*1fe0*/  ISETP.GT.AND P0, PT, R16, 0x8, P3 ;  /* 0x000000081000780c */ /* 0x000fe20001f04270 */
[----:B------:R-:W-:Y:S03]  /*1ff0*/  BSSY B0, `(.L_x_37) ;  /* 0x0000007000007945 */ /* 0x000fe60003800000 */
[----:B------:R-:W-:-:S04]  /*2000*/  FMUL R56, R57, R14 ;  /* 0x0000000e39387220 */ /* 0x000fc80000400000 */
[----:B------:R-:W-:-:S05]  /*2010*/  FFMA R56, R61, R0, R56 ;  /* 0x000000003d387223 */ /* 0x000fca0000000038 */
[----:B------:R-:W-:-:S05]  /*2020*/  F2FP.F16.F32.PACK_AB R56, RZ, R56 ;  /* 0x00000038ff38723e */ /* 0x000fca00000000ff */
[----:B------:R0:W-:Y:S01]  /*2030*/  @P1 STG.E.U16 desc[UR12][R2.64+0x12], R56 ;  /* 0x0000123802001986 */ /* 0x0001e2000c10150c */
[----:B------:R-:W-:Y:S05]  /*2040*/  @!P0 BRA `(.L_x_38) ;  /* 0x0000000000048947 */ /* 0x000fea0003800000 */
[----:B------:R0:W5:Y:S02]  /*2050*/  LDG.E.LTC128B.U16 R22, desc[UR12][R12.64+0x10] ;  /* 0x0000100c0c167981 */ /* 0x000164000c1e1520 */
.L_x_38:
[----:B------:R-:W-:Y:S05]  /*2060*/  BSYNC B0 ;  /* 0x0000000000007941 */ /* 0x000fea0003800000 */
.L_x_37:
[----:B-----5:R-:W-:Y:S01]  /*2070*/  HADD2.F32 R57, -RZ, R22.H0_H0 ;  /* 0x20000016ff397230 */ /* 0x020fe20000004100 */
        /* <DEDUP_REMOVED lines=8> */
.L_x_40:
[----:B------:R-:W-:Y:S05]  /*2100*/  BSYNC B0 ;  /* 0x0000000000007941 */ /* 0x000fea0003800000 */
.L_x_39:
[----:B-----5:R-:W-:Y:S01]  /*2110*/  HADD2.F32 R59, -RZ, R22.H0_H0 ;  /* 0x20000016ff3b7230 */ /* 0x020fe20000004100 */
[----:B------:R-:W-:Y:S01]  /*2120*/  ISETP.GT.AND P3, PT, R15, 0x10, PT ;  /* 0x000000100f00780c */ /* 0x000fe20003f64270 */
[C---:B0-----:R-:W-:Y:S01]  /*2130*/  IMAD.SHL.U32 R57, R17.reuse, 0x2, RZ ;  /* 0x0000000211397824 */ /* 0x041fe200078e00ff */
[----:B------:R-:W-:Y:S01]  /*2140*/  SHF.L.U64.HI R17, R17, 0x1, R18 ;  /* 0x0000000111117819 */ /* 0x000fe20000010212 */
[----:B------:R-:W-:Y:S01]  /*2150*/  BSSY B0, `(.L_x_41) ;  /* 0x000000b000007945 */ /* 0x000fe20003800000 */
[----:B------:R-:W-:Y:S02]  /*2160*/  FMUL R56, R59, R14 ;  /* 0x0000000e3b387220 */ /* 0x000fe40000400000 */
[----:B------:R-:W-:Y:S02]  /*2170*/  IADD3 R18, P0, P2, R57, R2, R23 ;  /* 0x0000000239127210 */ /* 0x000fe40007a1e017 */
[----:B------:R-:W-:Y:S01]  /*2180*/  FFMA R56, R63, R0, R56 ;  /* 0x000000003f387223 */ /* 0x000fe20000000038 */
[----:B------:R-:W-:-:S02]  /*2190*/  P2R R23, PR, RZ, 0x8 ;  /* 0x00000008ff177803 */ /* 0x000fc40000000000 */
[----:B------:R-:W-:Y:S02]  /*21a0*/  IADD3.X R19, R17, R3, R19, P0, P2 ;  /* 0x0000000311137210 */ /* 0x000fe400007e4413 */
[----:B------:R-:W-:Y:S02]  /*21b0*/  F2FP.F16.F32.PACK_AB R56, RZ, R56 ;  /* 0x00000038ff38723e */ /* 0x000fe400000000ff */
[----:B------:R-:W-:-:S03]  /*21c0*/  ISETP.GT.AND P0, PT, R16, RZ, P3 ;  /* 0x000000ff1000720c */ /* 0x000fc60001f04270 */
[----:B------:R0:W-:Y:S10]  /*21d0*/  @P1 STG.E.U16 desc[UR12][R20.64+0x12], R56 ;  /* 0x0000123814001986 */ /* 0x0001f4000c10150c */
[----:B------:R-:W-:Y:S05]  /*21e0*/  @!P0 BRA `(.L_x_42) ;  /* 0x0000000000048947 */ /* 0x000fea0003800000 */
[----:B------:R0:W5:Y:S02]  /*21f0*/  LDG.E.LTC128B.U16 R22, desc[UR12][R4.64+0x20] ;  /* 0x0000200c04167981 */ /* 0x000164000c1e1520 */
.L_x_42:
[----:B------:R-:W-:Y:S05]  /*2200*/  BSYNC B0 ;  /* 0x0000000000007941 */ /* 0x000fea0003800000 */
.L_x_41:
[----:B-----5:R-:W-:Y:S01]  /*2210*/  HADD2.F32 R23, -RZ, R22.H0_H0 ;  /* 0x20000016ff177230 */ /* 0x020fe20000004100 */
[----:B------:R-:W-:Y:S01]  /*2220*/  ISETP.GT.AND P1, PT, R15, 0x11, PT ;  /* 0x000000110f00780c */ /* 0x000fe20003f24270 */
[----:B------:R-:W-:Y:S03]  /*2230*/  BSSY B0, `(.L_x_43) ;  /* 0x0000009000007945 */ /* 0x000fe60003800000 */
[----:B------:R-:W-:-:S04]  /*2240*/  FMUL R23, R23, R14 ;  /* 0x0000000e17177220 */ /* 0x000fc80000400000 */
[----:B------:R-:W-:-:S05]  /*2250*/  FFMA R23, R64, R0, R23 ;  /* 0x0000000040177223 */ /* 0x000fca0000000017 */
[----:B------:R-:W-:-:S05]  /*2260*/  F2FP.F16.F32.PACK_AB R23, RZ, R23 ;  /* 0x00000017ff17723e */ /* 0x000fca00000000ff */
[----:B------:R1:W-:Y:S01]  /*2270*/  @P0 STG.E.U16 desc[UR12][R2.64+0x20], R23 ;  /* 0x0000201702000986 */ /* 0x0003e2000c10150c */
[----:B------:R-:W-:Y:S02]  /*2280*/  ISETP.GT.AND P0, PT, R16, RZ, P1 ;  /* 0x000000ff1000720c */ /* 0x000fe40000f04270 */
[----:B-1----:R-:W-:-:S11]  /*2290*/  P2R R23, PR, RZ, 0x2 ;  /* 0x00000002ff177803 */ /* 0x002fd60000000000 */
[----:B------:R-:W-:Y:S05]  /*22a0*/  @!P0 BRA `(.L_x_44) ;  /* 0x0000000000048947 */ /* 0x000fea0003800000 */
[----:B------:R1:W5:Y:S02]  /*22b0*/  LDG.E.LTC128B.U16 R22, desc[UR12][R4.64+0x22] ;  /* 0x0000220c04167981 */ /* 0x000364000c1e1520 */
.L_x_44:
[----:B------:R-:W-:Y:S05]  /*22c0*/  BSYNC B0 ;  /* 0x0000000000007941 */ /* 0x000fea0003800000 */
.L_x_43:
[----:B-----5:R-:W-:Y:S01]  /*22d0*/  HADD2.F32 R23, -RZ, R22.H0_H0 ;  /* 0x20000016ff177230 */ /* 0x020fe20000004100 */
[----:B------:R-:W-:Y:S04]  /*22e0*/  BSSY B0, `(.L_x_45) ;  /* 0x0000008000007945 */ /* 0x000fe80003800000 */
[----:B0-----:R-:W-:-:S04]  /*22f0*/  FMUL R56, R23, R14 ;  /* 0x0000000e17387220 */ /* 0x001fc80000400000 */
[----:B------:R-:W-:-:S05]  /*2300*/  FFMA R56, R65, R0, R56 ;  /* 0x0000000041387223 */ /* 0x000fca0000000038 */
[----:B------:R-:W-:-:S05]  /*2310*/  F2FP.F16.F32.PACK_AB R56, RZ, R56 ;  /* 0x00000038ff38723e */ /* 0x000fca00000000ff */
[----:B------:R0:W-:Y:S01]  /*2320*/  @P0 STG.E.U16 desc[UR12][R2.64+0x22], R56 ;  /* 0x0000223802000986 */ /* 0x0001e2000c10150c */
[----:B------:R-:W-:-:S13]  /*2330*/  ISETP.GT.AND P0, PT, R16, 0x8, P3 ;  /* 0x000000081000780c */ /* 0x000fda0001f04270 */
[----:B0-----:R-:W-:Y:S05]  /*2340*/  @!P0 BRA `(.L_x_46) ;  /* 0x0000000000048947 */ /* 0x001fea0003800000 */
[----:B------:R0:W5:Y:S02]  /*2350*/  LDG.E.LTC128B.U16 R22, desc[UR12][R12.64+0x20] ;  /* 0x0000200c0c167981 */ /* 0x000164000c1e1520 */
.L_x_46:
[----:B------:R-:W-:Y:S05]  /*2360*/  BSYNC B0 ;  /* 0x0000000000007941 */ /* 0x000fea0003800000 */
.L_x_45:
[----:B-----5:R-:W-:Y:S01]  /*2370*/  HADD2.F32 R23, -RZ, R22.H0_H0 ;  /* 0x20000016ff177230 */ /* 0x020fe20000004100 */
[----:B------:R-:W-:Y:S01]  /*2380*/  BSSY B0, `(.L_x_47) ;  /* 0x000000c000007945 */ /* 0x000fe20003800000 */
[----:B------:R-:W-:-:S03]  /*2390*/  PRMT R56, R22, 0x7610, R56 ;  /* 0x0000761016387816 */ /* 0x000fc60000000038 */
[----:B------:R-:W-:-:S04]  /*23a0*/  FMUL R23, R23, R14 ;  /* 0x0000000e17177220 */ /* 0x000fc80000400000 */
[----:B------:R-:W-:-:S05]  /*23b0*/  FFMA R23, R66, R0, R23 ;  /* 0x0000000042177223 */ /* 0x000fca0000000017 */
[----:B------:R-:W-:-:S04]  /*23c0*/  F2FP.F16.F32.PACK_AB R23, RZ, R23 ;  /* 0x00000017ff17723e */ /* 0x000fc800000000ff */
[----:B------:R-:W-:-:S05]  /*23d0*/  PRMT R58, R23, 0x7610, R58 ;  /* 0x00007610173a7816 */ /* 0x000fca000000003a */
[----:B------:R0:W-:Y:S01]  /*23e0*/  @P0 STG.E.U16 desc[UR12][R20.64+0x20], R58 ;  /* 0x0000203a14000986 */ /* 0x0001e2000c10150c */
[----:B------:R-:W-:-:S05]  /*23f0*/  IADD3 R59, P0, R6, 0x40, RZ ;  /* 0x00000040063b7810 */ /* 0x000fca0007f1e0ff */
[----:B------:R-:W-:Y:S01]  /*2400*/  IMAD.X R23, RZ, RZ, R7, P0 ;  /* 0x000000ffff177224 */ /* 0x000fe200000e0607 */
[----:B------:R-:W-:-:S13]  /*2410*/  ISETP.GT.AND P0, PT, R16, 0x8, P1 ;  /* 0x000000081000780c */ /* 0x000fda0000f04270 */
[----:B0-----:R-:W-:Y:S05]  /*2420*/  @!P0 BRA `(.L_x_48) ;  /* 0x0000000000048947 */ /* 0x001fea0003800000 */
[----:B------:R0:W5:Y:S02]  /*2430*/  LDG.E.LTC128B.U16 R56, desc[UR12][R12.64+0x22] ;  /* 0x0000220c0c387981 */ /* 0x000164000c1e1520 */
.L_x_48:
[----:B------:R-:W-:Y:S05]  /*2440*/  BSYNC B0 ;  /* 0x0000000000007941 */ /* 0x000fea0003800000 */
.L_x_47:
[----:B-----5:R-:W-:Y:S01]  /*2450*/  HADD2.F32 R7, -RZ, R56.H0_H0 ;  /* 0x20000038ff077230 */ /* 0x020fe20000004100 */
[----:B------:R-:W-:Y:S01]  /*2460*/  ISETP.GT.AND P2, PT, R15, 0x18, PT ;  /* 0x000000180f00780c */ /* 0x000fe20003f44270 */
[----:B------:R-:W-:Y:S01]  /*2470*/  IMAD.WIDE.U32 R10, R59, UR6, R10 ;  /* 0x000000063b0a7c25 */ /* 0x000fe2000f8e000a */
[----:B------:R-:W-:Y:S03]  /*2480*/  BSSY B0, `(.L_x_49) ;  /* 0x0000014000007945 */ /* 0x000fe60003800000 */
[----:B------:R-:W-:-:S04]  /*2490*/  FMUL R6, R7, R14 ;  /* 0x0000000e07067220 */ /* 0x000fc80000400000 */
[----:B------:R-:W-:-:S05]  /*24a0*/  FFMA R6, R67, R0, R6 ;  /* 0x0000000043067223 */ /* 0x000fca0000000006 */
[----:B------:R-:W-:Y:S01]  /*24b0*/  F2FP.F16.F32.PACK_AB R7, RZ, R6 ;  /* 0x00000006ff07723e */ /* 0x000fe200000000ff */
[----:B------:R-:W-:Y:S02]  /*24c0*/  IMAD R6, R23, UR6, RZ ;  /* 0x0000000617067c24 */ /* 0x000fe4000f8e02ff */
[----:B------:R-:W-:Y:S01]  /*24d0*/  IMAD.WIDE.U32 R22, R59, UR6, R8 ;  /* 0x000000063b167c25 */ /* 0x000fe2000f8e0008 */
[----:B------:R-:W-:-:S03]  /*24e0*/  PRMT R58, R7, 0x7610, R58 ;  /* 0x00007610073a7816 */ /* 0x000fc6000000003a */
[----:B------:R-:W-:Y:S02]  /*24f0*/  IMAD R61, R59, UR7, R6 ;  /* 0x000000073b3d7c24 */ /* 0x000fe4000f8e0206 */
[----:B------:R0:W-:Y:S01]  /*2500*/  @P0 STG.E.U16 desc[UR12][R20.64+0x22], R58 ;  /* 0x0000223a14000986 */ /* 0x0001e2000c10150c */
[----:B------:R-:W-:Y:S01]  /*2510*/  LEA R6, P0, R22, UR8, 0x1 ;  /* 0x0000000816067c11 */ /* 0x000fe2000f8008ff */
[----:B------:R-:W-:-:S05]  /*2520*/  IMAD.IADD R7, R23, 0x1, R61 ;  /* 0x0000000117077824 */ /* 0x000fca00078e023d */
[----:B------:R-:W-:Y:S02]  /*2530*/  LEA.HI.X R7, R22, UR9, R7, 0x1, P0 ;  /* 0x0000000916077c11 */ /* 0x000fe400080f0c07 */
[----:B------:R-:W-:-:S04]  /*2540*/  IADD3 R10, P0, R8, R10, RZ ;  /* 0x0000000a080a7210 */ /* 0x000fc80007f1e0ff */
[----:B------:R-:W-:Y:S02]  /*2550*/  IADD3.X R9, R9, R61, R11, P0, !PT ;  /* 0x0000003d09097210 */ /* 0x000fe400007fe40b */
[----:B------:R-:W-:-:S04]  /*2560*/  LEA R8, P0, R10, UR8, 0x1 ;  /* 0x000000080a087c11 */ /* 0x000fc8000f8008ff */
[----:B------:R-:W-:Y:S02]  /*2570*/  LEA.HI.X R9, R10, UR9, R9, 0x1, P0 ;  /* 0x000000090a097c11 */ /* 0x000fe400080f0c09 */
[----:B------:R-:W-:Y:S02]  /*2580*/  ISETP.GT.AND P0, PT, R16, RZ, P2 ;  /* 0x000000ff1000720c */ /* 0x000fe40001704270 */
[----:B------:R-:W-:-:S11]  /*2590*/  P2R R10, PR, RZ, 0x4 ;  /* 0x00000004ff0a7803 */ /* 0x000fd60000000000 */
[----:B0-----:R-:W-:Y:S05]  /*25a0*/  @!P0 BRA `(.L_x_50) ;  /* 0x0000000000048947 */ /* 0x001fea0003800000 */
[----:B------:R0:W5:Y:S02]  /*25b0*/  LDG.E.LTC128B.U16 R56, desc[UR12][R4.64+0x30] ;  /* 0x0000300c04387981 */ /* 0x000164000c1e1520 */
.L_x_50:
[----:B------:R-:W-:Y:S05]  /*25c0*/  BSYNC B0 ;  /* 0x0000000000007941 */ /* 0x000fea0003800000 */
.L_x_49:
[----:B-----5:R-:W-:Y:S01]  /*25d0*/  HADD2.F32 R11, -RZ, R56.H0_H0 ;  /* 0x20000038ff0b7230 */ /* 0x020fe20000004100 */
[----:B------:R-:W-:Y:S01]  /*25e0*/  ISETP.GT.AND P1, PT, R15, 0x19, PT ;  /* 0x000000190f00780c */ /* 0x000fe20003f24270 */
[----:B------:R-:W-:Y:S03]  /*25f0*/  BSSY B0, `(.L_x_51) ;  /* 0x0000009000007945 */ /* 0x000fe60003800000 */
[----:B------:R-:W-:Y:S01]  /*2600*/  FMUL R11, R11, R14 ;  /* 0x0000000e0b0b7220 */ /* 0x000fe20000400000 */
[----:B------:R-:W-:-:S03]  /*2610*/  P2R R10, PR, RZ, 0x2 ;  /* 0x00000002ff0a7803 */ /* 0x000fc60000000000 */
[----:B------:R-:W-:-:S05]  /*2620*/  FFMA R11, R68, R0, R11 ;  /* 0x00000000440b7223 */ /* 0x000fca000000000b */
[----:B------:R-:W-:-:S05]  /*2630*/  F2FP.F16.F32.PACK_AB R11, RZ, R11 ;  /* 0x0000000bff0b723e */ /* 0x000fca00000000ff */
[----:B------:R0:W-:Y:S01]  /*2640*/  @P0 STG.E.U16 desc[UR12][R2.64+0x30], R11 ;  /* 0x0000300b02000986 */ /* 0x0001e2000c10150c */
[----:B------:R-:W-:-:S13]  /*2650*/  ISETP.GT.AND P0, PT, R16, RZ, P1 ;  /* 0x000000ff1000720c */ /* 0x000fda0000f04270 */
[----:B0-----:R-:W-:Y:S05]  /*2660*/  @!P0 BRA `(.L_x_52) ;  /* 0x0000000000048947 */ /* 0x001fea0003800000 */
[----:B------:R0:W5:Y:S02]  /*2670*/  LDG.E.LTC128B.U16 R56, desc[UR12][R4.64+0x32] ;  /* 0x0000320c04387981 */ /* 0x000164000c1e1520 */
.L_x_52:
[----:B------:R-:W-:Y:S05]  /*2680*/  BSYNC B0 ;  /* 0x0000000000007941 */ /* 0x000fea0003800000 */
.L_x_51:
[----:B-----5:R-:W-:Y:S01]  /*2690*/  HADD2.F32 R11, -RZ, R56.H0_H0 ;  /* 0x20000038ff0b7230 */ /* 0x020fe20000004100 */
[----:B------:R-:W-:Y:S04]  /*26a0*/  BSSY B0, `(.L_x_53) ;  /* 0x0000008000007945 */ /* 0x000fe80003800000 */
[----:B------:R-:W-:-:S04]  /*26b0*/  FMUL R10, R11, R14 ;  /* 0x0000000e0b0a7220 */ /* 0x000fc80000400000 */
[----:B------:R-:W-:-:S05]  /*26c0*/  FFMA R10, R69, R0, R10 ;  /* 0x00000000450a7223 */ /* 0x000fca000000000a */
[----:B------:R-:W-:-:S05]  /*26d0*/  F2FP.F16.F32.PACK_AB R10, RZ, R10 ;  /* 0x0000000aff0a723e */ /* 0x000fca00000000ff */
[----:B------:R0:W-:Y:S01]  /*26e0*/  @P0 STG.E.U16 desc[UR12][R2.64+0x32], R10 ;  /* 0x0000320a02000986 */ /* 0x0001e2000c10150c */
[----:B------:R-:W-:-:S13]  /*26f0*/  ISETP.GT.AND P0, PT, R16, 0x8, P2 ;  /* 0x000000081000780c */ /* 0x000fda0001704270 */
[----:B0-----:R-:W-:Y:S05]  /*2700*/  @!P0 BRA `(.L_x_54) ;  /* 0x0000000000048947 */ /* 0x001fea0003800000 */
[----:B------:R0:W5:Y:S02]  /*2710*/  LDG.E.LTC128B.U16 R56, desc[UR12][R12.64+0x30] ;  /* 0x0000300c0c387981 */ /* 0x000164000c1e1520 */
.L_x_54:
[----:B------:R-:W-:Y:S05]  /*2720*/  BSYNC B0 ;  /* 0x0000000000007941 */ /* 0x000fea0003800000 */
.L_x_53:
        /* <DEDUP_REMOVED lines=9> */
.L_x_56:
[----:B------:R-:W-:Y:S05]  /*27c0*/  BSYNC B0 ;  /* 0x0000000000007941 */ /* 0x000fea0003800000 */
.L_x_55:
        /* <DEDUP_REMOVED lines=11> */
.L_x_58:
[----:B------:R-:W-:Y:S05]  /*2880*/  BSYNC B0 ;  /* 0x0000000000007941 */ /* 0x000fea0003800000 */
.L_x_57:
        /* <DEDUP_REMOVED lines=11> */
.L_x_60:
[----:B------:R-:W-:Y:S05]  /*2940*/  BSYNC B0 ;  /* 0x0000000000007941 */ /* 0x000fea0003800000 */
.L_x_59:
        /* <DEDUP_REMOVED lines=9> */
.L_x_62:
[----:B------:R-:W-:Y:S05]  /*29e0*/  BSYNC B0 ;  /* 0x0000000000007941 */ /* 0x000fea0003800000 */
.L_x_61:
        /* <DEDUP_REMOVED lines=9> */
.L_x_64:
[----:B------:R-:W-:Y:S05]  /*2a80*/  BSYNC B0 ;  /* 0x0000000000007941 */ /* 0x000fea0003800000 */
.L_x_63:
        /* <DEDUP_REMOVED lines=11> */
.L_x_66:
[----:B------:R-:W-:Y:S05]  /*2b40*/  BSYNC B0 ;  /* 0x0000000000007941 */ /* 0x000fea0003800000 */
.L_x_65:
[----:B-----5:R-:W-:Y:S01]  /*2b50*/  HADD2.F32 R11, -RZ, R56.H0_H0 ;  /* 0x20000038ff0b7230 */ /* 0x020fe20000004100 */
[----:B------:R-:W-:Y:S01]  /*2b60*/  ISETP.GT.AND P4, PT, R15, 0x29, PT ;  /* 0x000000290f00780c */ /* 0x000fe20003f84270 */
[----:B------:R-:W-:Y:S03]  /*2b70*/  BSSY B0, `(.L_x_67) ;  /* 0x0000008000007945 */ /* 0x000fe60003800000 */
[----:B------:R-:W-:-:S04]  /*2b80*/  FMUL R11, R11, R14 ;  /* 0x0000000e0b0b7220 */ /* 0x000fc80000400000 */
[----:B------:R-:W-:-:S05]  /*2b90*/  FFMA R11, R76, R0, R11 ;  /* 0x000000004c0b7223 */ /* 0x000fca000000000b */
[----:B------:R-:W-:-:S05]  /*2ba0*/  F2FP.F16.F32.PACK_AB R11, RZ, R11 ;  /* 0x0000000bff0b723e */ /* 0x000fca00000000ff */
[----:B------:R0:W-:Y:S01]  /*2bb0*/  @P0 STG.E.U16 desc[UR12][R2.64+0x50], R11 ;  /* 0x0000500b02000986 */ /* 0x0001e2000c10150c */
[----:B------:R-:W-:-:S13]  /*2bc0*/  ISETP.GT.AND P0, PT, R16, RZ, P4 ;  /* 0x000000ff1000720c */ /* 0x000fda0002704270 */
[----:B0-----:R-:W-:Y:S05]  /*2bd0*/  @!P0 BRA `(.L_x_68) ;  /* 0x0000000000048947 */ /* 0x001fea0003800000 */
[----:B------:R0:W5:Y:S02]  /*2be0*/  LDG.E.LTC128B.U16 R56, desc[UR12][R4.64+0x52] ;  /* 0x0000520c04387981 */ /* 0x000164000c1e1520 */
.L_x_68:
[----:B------:R-:W-:Y:S05]  /*2bf0*/  BSYNC B0 ;  /* 0x0000000000007941 */ /* 0x000fea0003800000 */
.L_x_67:
        /* <DEDUP_REMOVED lines=9> */
.L_x_70:
[----:B------:R-:W-:Y:S05]  /*2c90*/  BSYNC B0 ;  /* 0x0000000000007941 */ /* 0x000fea0003800000 */
.L_x_69:
        /* <DEDUP_REMOVED lines=9> */
.L_x_72:
[----:B------:R-:W-:Y:S05]  /*2d30*/  BSYNC B0 ;  /* 0x0000000000007941 */ /* 0x000fea0003800000 */
.L_x_71:
        /* <DEDUP_REMOVED lines=10> */
.L_x_74:
[----:B------:R-:W-:Y:S05]  /*2de0*/  BSYNC B0 ;  /* 0x0000000000007941 */ /* 0x000fea0003800000 */
.L_x_73:
        /* <DEDUP_REMOVED lines=10> */
.L_x_76:
[----:B------:R-:W-:Y:S05]  /*2e90*/  BSYNC B0 ;  /* 0x0000000000007941 */ /* 0x000fea0003800000 */
.L_x_75:
        /* <DEDUP_REMOVED lines=9> */
.L_x_78:
[----:B------:R-:W-:Y:S05]  /*2f30*/  BSYNC B0 ;  /* 0x0000000000007941 */ /* 0x000fea0003800000 */
.L_x_77:
        /* <DEDUP_REMOVED lines=9> */
.L_x_80:
[----:B------:R-:W-:Y:S05]  /*2fd0*/  BSYNC B0 ;  /* 0x0000000000007941 */ /* 0x000fea0003800000 */
.L_x_79:
        /* <DEDUP_REMOVED lines=10> */
.L_x_82:
[----:B------:R-:W-:Y:S05]  /*3080*/  BSYNC B0 ;  /* 0x0000000000007941 */ /* 0x000fea0003800000 */
.L_x_81:
[----:B-----5:R-:W-:Y:S01]  /*3090*/  HADD2.F32 R11, -RZ, R56.H0_H0 ;  /* 0x20000038ff0b7230 */ /* 0x020fe20000004100 */
[----:B------:R-:W-:Y:S04]  /*30a0*/  BSSY B0, `(.L_x_83) ;  /* 0x000000d000007945 */ /* 0x000fe80003800000 */
[----:B------:R-:W-:-:S04]  /*30b0*/  FMUL R11, R11, R14 ;  /* 0x0000000e0b0b7220 */ /* 0x000fc80000400000 */
[----:B------:R-:W-:-:S05]  /*30c0*/  FFMA R11, R84, R0, R11 ;  /* 0x00000000540b7223 */ /* 0x000fca000000000b */
[----:B------:R-:W-:-:S05]  /*30d0*/  F2FP.F16.F32.PACK_AB R11, RZ, R11 ;  /* 0x0000000bff0b723e */ /* 0x000fca00000000ff */
[----:B------:R1:W-:Y:S01]  /*30e0*/  @P0 STG.E.U16 desc[UR12][R2.64+0x70], R11 ;  /* 0x0000700b02000986 */ /* 0x0003e2000c10150c */
[----:B------:R-:W-:-:S05]  /*30f0*/  IADD3 R22, P0, R57, R20, RZ ;  /* 0x0000001439167210 */ /* 0x000fca0007f1e0ff */
[----:B------:R-:W-:Y:S01]  /*3100*/  IMAD.X R23, R17, 0x1, R21, P0 ;  /* 0x0000000111177824 */ /* 0x000fe200000e0615 */
[----:B------:R-:W-:-:S05]  /*3110*/  IADD3 R10, P0, R57, R2, RZ ;  /* 0x00000002390a7210 */ /* 0x000fca0007f1e0ff */
[----:B-1----:R-:W-:Y:S01]  /*3120*/  IMAD.X R11, R17, 0x1, R3, P0 ;  /* 0x00000001110b7824 */ /* 0x002fe200000e0603 */
[----:B------:R-:W-:-:S04]  /*3130*/  ISETP.GT.AND P0, PT, R15, 0x39, PT ;  /* 0x000000390f00780c */ /* 0x000fc80003f04270 */
[----:B------:R-:W-:-:S13]  /*3140*/  ISETP.GT.AND P5, PT, R16, RZ, P0 ;  /* 0x000000ff1000720c */ /* 0x000fda00007a4270 */
[----:B------:R-:W-:Y:S05]  /*3150*/  @!P5 BRA `(.L_x_84) ;  /* 0x000000000004d947 */ /* 0x000fea0003800000 */
[----:B------:R1:W5:Y:S02]  /*3160*/  LDG.E.LTC128B.U16 R56, desc[UR12][R4.64+0x72] ;  /* 0x0000720c04387981 */ /* 0x000364000c1e1520 */
.L_x_84:
[----:B------:R-:W-:Y:S05]  /*3170*/  BSYNC B0 ;  /* 0x0000000000007941 */ /* 0x000fea0003800000 */
.L_x_83:
[----:B01-345:R-:W-:Y:S01]  /*3180*/  HADD2.F32 R5, -RZ, R56.H0_H0 ;  /* 0x20000038ff057230 */ /* 0x03bfe20000004100 */
        /* <DEDUP_REMOVED lines=8> */
.L_x_86:
[----:B------:R-:W-:Y:S05]  /*3210*/  BSYNC B0 ;  /* 0x0000000000007941 */ /* 0x000fea0003800000 */
.L_x_85:
[----:B-----5:R-:W-:Y:S01]  /*3220*/  HADD2.F32 R3, -RZ, R56.H0_H0 ;  /* 0x20000038ff037230 */ /* 0x020fe20000004100 */
[----:B------:R-:W-:Y:S04]  /*3230*/  BSSY B0, `(.L_x_87) ;  /* 0x0000008000007945 */ /* 0x000fe80003800000 */
[----:B------:R-:W-:-:S04]  /*3240*/  FMUL R3, R3, R14 ;  /* 0x0000000e03037220 */ /* 0x000fc80000400000 */
[----:B------:R-:W-:-:S05]  /*3250*/  FFMA R3, R86, R0, R3 ;  /* 0x0000000056037223 */ /* 0x000fca0000000003 */
[----:B------:R-:W-:-:S05]  /*3260*/  F2FP.F16.F32.PACK_AB R3, RZ, R3 ;  /* 0x00000003ff03723e */ /* 0x000fca00000000ff */
[----:B------:R1:W-:Y:S01]  /*3270*/  @P5 STG.E.U16 desc[UR12][R20.64+0x70], R3 ;  /* 0x0000700314005986 */ /* 0x0003e2000c10150c */
[----:B------:R-:W-:-:S13]  /*3280*/  ISETP.GT.AND P5, PT, R16, 0x8, P0 ;  /* 0x000000081000780c */ /* 0x000fda00007a4270 */
[----:B-1----:R-:W-:Y:S05]  /*3290*/  @!P5 BRA `(.L_x_88) ;  /* 0x000000000004d947 */ /* 0x002fea0003800000 */
[----:B------:R1:W5:Y:S02]  /*32a0*/  LDG.E.LTC128B.U16 R56, desc[UR12][R12.64+0x72] ;  /* 0x0000720c0c387981 */ /* 0x000364000c1e1520 */
.L_x_88:
[----:B------:R-:W-:Y:S05]  /*32b0*/  BSYNC B0 ;  /* 0x0000000000007941 */ /* 0x000fea0003800000 */
.L_x_87:
[----:B-----5:R-:W-:-:S05]  /*32c0*/  HADD2.F32 R3, -RZ, R56.H0_H0 ;  /* 0x20000038ff037230 */ /* 0x020fca0000004100 */
[----:B------:R-:W-:-:S04]  /*32d0*/  FMUL R2, R3, R14 ;  /* 0x0000000e03027220 */ /* 0x000fc80000400000 */
[----:B------:R-:W-:-:S05]  /*32e0*/  FFMA R2, R87, R0, R2 ;  /* 0x0000000057027223 */ /* 0x000fca0000000002 */
[----:B------:R-:W-:-:S05]  /*32f0*/  F2FP.F16.F32.PACK_AB R2, RZ, R2 ;  /* 0x00000002ff02723e */ /* 0x000fca00000000ff */
[----:B------:R3:W-:Y:S01]  /*3300*/  @P5 STG.E.U16 desc[UR12][R20.64+0x72], R2 ;  /* 0x0000720214005986 */ /* 0x0007e2000c10150c */
[----:B------:R-:W-:-:S04]  /*3310*/  ISETP.GT.AND P5, PT, R15, RZ, PT ;  /* 0x000000ff0f00720c */ /* 0x000fc80003fa4270 */
[----:B------:R-:W-:-:S13]  /*3320*/  ISETP.GT.AND P5, PT, R16, 0x40, P5 ;  /* 0x000000401000780c */ /* 0x000fda0002fa4270 */
[----:B------:R-:W4:Y:S01]  /*3330*/  @P5 LDG.E.LTC128B.U16 R56, desc[UR12][R6.64] ;  /* 0x0000000c06385981 */ /* 0x000f22000c1e1520 */
[----:B------:R-:W-:Y:S01]  /*3340*/  BSSY B0, `(.L_x_89) ;  /* 0x000000a000007945 */ /* 0x000fe20003800000 */
[----:B----4-:R-:W-:-:S05]  /*3350*/  HADD2.F32 R3, -RZ, R56.H0_H0 ;  /* 0x20000038ff037230 */ /* 0x010fca0000004100 */
[----:B------:R-:W-:-:S04]  /*3360*/  FMUL R3, R3, R14 ;  /* 0x0000000e03037220 */ /* 0x000fc80000400000 */
[----:B------:R-:W-:-:S05]  /*3370*/  FFMA R3, R24, R0, R3 ;  /* 0x0000000018037223 */ /* 0x000fca0000000003 */
[----:B------:R-:W-:-:S05]  /*3380*/  F2FP.F16.F32.PACK_AB R3, RZ, R3 ;  /* 0x00000003ff03723e */ /* 0x000fca00000000ff */
[----:B------:R3:W-:Y:S01]  /*3390*/  @P5 STG.E.U16 desc[UR12][R10.64], R3 ;  /* 0x000000030a005986 */ /* 0x0007e2000c10150c */
[----:B------:R-:W-:-:S04]  /*33a0*/  ISETP.GT.AND P5, PT, R15, 0x1, PT ;  /* 0x000000010f00780c */ /* 0x000fc80003fa4270 */
[----:B------:R-:W-:-:S13]  /*33b0*/  ISETP.GT.AND P5, PT, R16, 0x40, P5 ;  /* 0x000000401000780c */ /* 0x000fda0002fa4270 */
[----:B---3--:R-:W-:Y:S05]  /*33c0*/  @!P5 BRA `(.L_x_90) ;  /* 0x000000000004d947 */ /* 0x008fea0003800000 */
[----:B------:R3:W5:Y:S02]  /*33d0*/  LDG.E.LTC128B.U16 R56, desc[UR12][R6.64+0x2] ;  /* 0x0000020c06387981 */ /* 0x000764000c1e1520 */
.L_x_90:
[----:B------:R-:W-:Y:S05]  /*33e0*/  BSYNC B0 ;  /* 0x0000000000007941 */ /* 0x000fea0003800000 */
.L_x_89:
[----:B-----5:R-:W-:Y:S01]  /*33f0*/  HADD2.F32 R3, -RZ, R56.H0_H0 ;  /* 0x20000038ff037230 */ /* 0x020fe20000004100 */
[----:B------:R-:W-:Y:S04]  /*3400*/  BSSY B0, `(.L_x_91) ;  /* 0x000000c000007945 */ /* 0x000fe80003800000 */
[----:B------:R-:W-:Y:S01]  /*3410*/  FMUL R2, R3, R14 ;  /* 0x0000000e03027220 */ /* 0x000fe20000400000 */
[----:B------:R-:W-:-:S03]  /*3420*/  @P5 IMAD.MOV.U32 R3, RZ, RZ, R11 ;  /* 0x000000ffff035224 */ /* 0x000fc600078e000b */
[----:B------:R-:W-:-:S05]  /*3430*/  FFMA R2, R25, R0, R2 ;  /* 0x0000000019027223 */ /* 0x000fca0000000002 */
[----:B------:R-:W-:-:S04]  /*3440*/  F2FP.F16.F32.PACK_AB R2, RZ, R2 ;  /* 0x00000002ff02723e */ /* 0x000fc800000000ff */
[----:B------:R-:W-:Y:S01]  /*3450*/  PRMT R4, R2, 0x7610, R4 ;  /* 0x0000761002047816 */ /* 0x000fe20000000004 */
[----:B------:R-:W-:-:S05]  /*3460*/  @P5 IMAD.MOV.U32 R2, RZ, RZ, R10 ;  /* 0x000000ffff025224 */ /* 0x000fca00078e000a */
[----:B------:R4:W-:Y:S01]  /*3470*/  @P5 STG.E.U16 desc[UR12][R2.64+0x2], R4 ;  /* 0x0000020402005986 */ /* 0x0009e2000c10150c */
[----:B------:R-:W-:-:S04]  /*3480*/  ISETP.GT.AND P5, PT, R15, RZ, PT ;  /* 0x000000ff0f00720c */ /* 0x000fc80003fa4270 */
[----:B------:R-:W-:-:S13]  /*3490*/  ISETP.GT.AND P5, PT, R16, 0x48, P5 ;  /* 0x000000481000780c */ /* 0x000fda0002fa4270 */
[----:B----4-:R-:W-:Y:S05]  /*34a0*/  @!P5 BRA `(.L_x_92) ;  /* 0x000000000004d947 */ /* 0x010fea0003800000 */
[----:B------:R4:W5:Y:S02]  /*34b0*/  LDG.E.LTC128B.U16 R56, desc[UR12][R8.64] ;  /* 0x0000000c08387981 */ /* 0x000964000c1e1520 */
.L_x_92:
[----:B------:R-:W-:Y:S05]  /*34c0*/  BSYNC B0 ;  /* 0x0000000000007941 */ /* 0x000fea0003800000 */
.L_x_91:
[----:B-----5:R-:W-:Y:S01]  /*34d0*/  HADD2.F32 R3, -RZ, R56.H0_H0 ;  /* 0x20000038ff037230 */ /* 0x020fe20000004100 */
[----:B------:R-:W-:Y:S04]  /*34e0*/  BSSY B0, `(.L_x_93) ;  /* 0x0000009000007945 */ /* 0x000fe80003800000 */
[----:B------:R-:W-:-:S04]  /*34f0*/  FMUL R3, R3, R14 ;  /* 0x0000000e03037220 */ /* 0x000fc80000400000 */
[----:B------:R-:W-:-:S05]  /*3500*/  FFMA R3, R26, R0, R3 ;  /* 0x000000001a037223 */ /* 0x000fca0000000003 */
[----:B------:R-:W-:-:S05]  /*3510*/  F2FP.F16.F32.PACK_AB R3, RZ, R3 ;  /* 0x00000003ff03723e */ /* 0x000fca00000000ff */
[----:B------:R0:W-:Y:S01]  /*3520*/  @P5 STG.E.U16 desc[UR12][R22.64], R3 ;  /* 0x0000000316005986 */ /* 0x0001e2000c10150c */
[----:B------:R-:W-:-:S04]  /*3530*/  ISETP.GT.AND P5, PT, R15, 0x1, PT ;  /* 0x000000010f00780c */ /* 0x000fc80003fa4270 */
[----:B------:R-:W-:-:S13]  /*3540*/  ISETP.GT.AND P5, PT, R16, 0x48, P5 ;  /* 0x000000481000780c */ /* 0x000fda0002fa4270 */
[----:B0-----:R-:W-:Y:S05]  /*3550*/  @!P5 BRA `(.L_x_94) ;  /* 0x000000000004d947 */ /* 0x001fea0003800000 */
[----:B------:R0:W5:Y:S02]  /*3560*/  LDG.E.LTC128B.U16 R56, desc[UR12][R8.64+0x2] ;  /* 0x0000020c08387981 */ /* 0x000164000c1e1520 */
.L_x_94:
[----:B------:R-:W-:Y:S05]  /*3570*/  BSYNC B0 ;  /* 0x0000000000007941 */ /* 0x000fea0003800000 */
.L_x_93:
        /* <DEDUP_REMOVED lines=10> */
.L_x_96:
[----:B------:R-:W-:Y:S05]  /*3620*/  BSYNC B0 ;  /* 0x0000000000007941 */ /* 0x000fea0003800000 */
.L_x_95:
[----:B-----5:R-:W-:Y:S01]  /*3630*/  HADD2.F32 R3, -RZ, R56.H0_H0 ;  /* 0x20000038ff037230 */ /* 0x020fe20000004100 */
[----:B------:R-:W-:Y:S01]  /*3640*/  BSSY B0, `(.L_x_97) ;  /* 0x000000c000007945 */ /* 0x000fe20003800000 */
[----:B------:R-:W-:-:S03]  /*3650*/  @P5 IMAD.MOV.U32 R2, RZ, RZ, R10 ;  /* 0x000000ffff025224 */ /* 0x000fc600078e000a */
[----:B------:R-:W-:-:S04]  /*3660*/  FMUL R3, R3, R14 ;  /* 0x0000000e03037220 */ /* 0x000fc80000400000 */
[----:B------:R-:W-:-:S05]  /*3670*/  FFMA R3, R28, R0, R3 ;  /* 0x000000001c037223 */ /* 0x000fca0000000003 */
[----:B------:R-:W-:-:S04]  /*3680*/  F2FP.F16.F32.PACK_AB R3, RZ, R3 ;  /* 0x00000003ff03723e */ /* 0x000fc800000000ff */
[----:B------:R-:W-:Y:S01]  /*3690*/  PRMT R4, R3, 0x7610, R4 ;  /* 0x0000761003047816 */ /* 0x000fe20000000004 */
[----:B------:R-:W-:-:S05]  /*36a0*/  @P5 IMAD.MOV.U32 R3, RZ, RZ, R11 ;  /* 0x000000ffff035224 */ /* 0x000fca00078e000b */
[----:B------:R0:W-:Y:S01]  /*36b0*/  @P5 STG.E.U16 desc[UR12][R2.64+0x10], R4 ;  /* 0x0000100402005986 */ /* 0x0001e2000c10150c */
[----:B------:R-:W-:-:S04]  /*36c0*/  ISETP.GT.AND P5, PT, R15, 0x9, PT ;  /* 0x000000090f00780c */ /* 0x000fc80003fa4270 */
[----:B------:R-:W-:-:S13]  /*36d0*/  ISETP.GT.AND P5, PT, R16, 0x40, P5 ;  /* 0x000000401000780c */ /* 0x000fda0002fa4270 */
[----:B0-----:R-:W-:Y:S05]  /*36e0*/  @!P5 BRA `(.L_x_98) ;  /* 0x000000000004d947 */ /* 0x001fea0003800000 */
[----:B------:R0:W5:Y:S02]  /*36f0*/  LDG.E.LTC128B.U16 R56, desc[UR12][R6.64+0x12] ;  /* 0x0000120c06387981 */ /* 0x000164000c1e1520 */
.L_x_98:
[----:B------:R-:W-:Y:S05]  /*3700*/  BSYNC B0 ;  /* 0x0000000000007941 */ /* 0x000fea0003800000 */
.L_x_97:
        /* <DEDUP_REMOVED lines=13> */
.L_x_100:
[----:B------:R-:W-:Y:S05]  /*37e0*/  BSYNC B0 ;  /* 0x0000000000007941 */ /* 0x000fea0003800000 */
.L_x_99:
        /* <DEDUP_REMOVED lines=10> */
.L_x_102:
[----:B------:R-:W-:Y:S05]  /*3890*/  BSYNC B0 ;  /* 0x0000000000007941 */ /* 0x000fea0003800000 */
.L_x_101:
        /* <DEDUP_REMOVED lines=13> */
.L_x_104:
[----:B------:R-:W-:Y:S05]  /*3970*/  BSYNC B0 ;  /* 0x0000000000007941 */ /* 0x000fea0003800000 */
.L_x_103:
        /* <DEDUP_REMOVED lines=13> */
.L_x_106:
[----:B------:R-:W-:Y:S05]  /*3a50*/  BSYNC B0 ;  /* 0x0000000000007941 */ /* 0x000fea0003800000 */
.L_x_105:
        /* <DEDUP_REMOVED lines=13> */
.L_x_108:
[----:B------:R-:W-:Y:S05]  /*3b30*/  BSYNC B0 ;  /* 0x0000000000007941 */ /* 0x000fea0003800000 */
.L_x_107:
        /* <DEDUP_REMOVED lines=13> */
.L_x_110:
[----:B------:R-:W-:Y:S05]  /*3c10*/  BSYNC B0 ;  /* 0x0000000000007941 */ /* 0x000fea0003800000 */
.L_x_109:
        /* <DEDUP_REMOVED lines=13> */
.L_x_112:
[----:B------:R-:W-:Y:S05]  /*3cf0*/  BSYNC B0 ;  /* 0x0000000000007941 */ /* 0x000fea0003800000 */
.L_x_111:
        /* <DEDUP_REMOVED lines=13> */
.L_x_114:
[----:B------:R-:W-:Y:S05]  /*3dd0*/  BSYNC B0 ;  /* 0x0000000000007941 */ /* 0x000fea0003800000 */
.L_x_113:
        /* <DEDUP_REMOVED lines=13> */
.L_x_116:
[----:B------:R-:W-:Y:S05]  /*3eb0*/  BSYNC B0 ;  /* 0x0000000000007941 */ /* 0x000fea0003800000 */
.L_x_115:
        /* <DEDUP_REMOVED lines=13> */
.L_x_118:
[----:B------:R-:W-:Y:S05]  /*3f90*/  BSYNC B0 ;  /* 0x0000000000007941 */ /* 0x000fea0003800000 */
.L_x_117:
        /* <DEDUP_REMOVED lines=13> */
.L_x_120:
[----:B------:R-:W-:Y:S05]  /*4070*/  BSYNC B0 ;  /* 0x0000000000007941 */ /* 0x000fea0003800000 */
.L_x_119:
        /* <DEDUP_REMOVED lines=13> */
.L_x_122:
[----:B------:R-:W-:Y:S05]  /*4150*/  BSYNC B0 ;  /* 0x0000000000007941 */ /* 0x000fea0003800000 */
.L_x_121:
        /* <DEDUP_REMOVED lines=13> */
.L_x_124:
[----:B------:R-:W-:Y:S05]  /*4230*/  BSYNC B0 ;  /* 0x0000000000007941 */ /* 0x000fea0003800000 */
.L_x_123:
        /* <DEDUP_REMOVED lines=13> */
.L_x_126:
[----:B------:R-:W-:Y:S05]  /*4310*/  BSYNC B0 ;  /* 0x0000000000007941 */ /* 0x000fea0003800000 */
.L_x_125:
        /* <DEDUP_REMOVED lines=9> */
[----:B------:R-:W-:-:S13]  /*43b0*/  ISETP.GT.AND P5, PT, R16, 0x40, P6 ;  /* 0x000000401000780c */ /* 0x000fda00037a4270 */
[----:B0-----:R-:W-:Y:S05]  /*43c0*/  @!P5 BRA `(.L_x_128) ;  /* 0x000000000004d947 */ /* 0x001fea0003800000 */
[----:B------:R0:W5:Y:S02]  /*43d0*/  LDG.E.LTC128B.U16 R56, desc[UR12][R6.64+0x50] ;  /* 0x0000500c06387981 */ /* 0x000164000c1e1520 */
.L_x_128:
[----:B------:R-:W-:Y:S05]  /*43e0*/  BSYNC B0 ;  /* 0x0000000000007941 */ /* 0x000fea0003800000 */
.L_x_127:
        /* <DEDUP_REMOVED lines=12> */
.L_x_130:
[----:B------:R-:W-:Y:S05]  /*44b0*/  BSYNC B0 ;  /* 0x0000000000007941 */ /* 0x000fea0003800000 */
.L_x_129:
[----:B-----5:R-:W-:Y:S01]  /*44c0*/  HADD2.F32 R3, -RZ, R56.H0_H0 ;  /* 0x20000038ff037230 */ /* 0x020fe20000004100 */
[----:B------:R-:W-:Y:S01]  /*44d0*/  ISETP.GT.AND P6, PT, R16, 0x48, P6 ;  /* 0x000000481000780c */ /* 0x000fe200037c4270 */
[----:B------:R-:W-:Y:S03]  /*44e0*/  BSSY B0, `(.L_x_131) ;  /* 0x000000a000007945 */ /* 0x000fe60003800000 */
[----:B------:R-:W-:Y:S01]  /*44f0*/  FMUL R2, R3, R14 ;  /* 0x0000000e03027220 */ /* 0x000fe20000400000 */
[----:B------:R-:W-:-:S03]  /*4500*/  @P5 IMAD.MOV.U32 R3, RZ, RZ, R11 ;  /* 0x000000ffff035224 */ /* 0x000fc600078e000b */
[----:B------:R-:W-:-:S05]  /*4510*/  FFMA R2, R45, R0, R2 ;  /* 0x000000002d027223 */ /* 0x000fca0000000002 */
[----:B------:R-:W-:-:S04]  /*4520*/  F2FP.F16.F32.PACK_AB R2, RZ, R2 ;  /* 0x00000002ff02723e */ /* 0x000fc800000000ff */
[----:B------:R-:W-:Y:S01]  /*4530*/  PRMT R4, R2, 0x7610, R4 ;  /* 0x0000761002047816 */ /* 0x000fe20000000004 */
[----:B------:R-:W-:-:S05]  /*4540*/  @P5 IMAD.MOV.U32 R2, RZ, RZ, R10 ;  /* 0x000000ffff025224 */ /* 0x000fca00078e000a */
[----:B------:R0:W-:Y:S01]  /*4550*/  @P5 STG.E.U16 desc[UR12][R2.64+0x52], R4 ;  /* 0x0000520402005986 */ /* 0x0001e2000c10150c */
[----:B------:R-:W-:Y:S05]  /*4560*/  @!P6 BRA `(.L_x_132) ;  /* 0x000000000004e947 */ /* 0x000fea0003800000 */
[----:B------:R0:W5:Y:S02]  /*4570*/  LDG.E.LTC128B.U16 R56, desc[UR12][R8.64+0x50] ;  /* 0x0000500c08387981 */ /* 0x000164000c1e1520 */
.L_x_132:
[----:B------:R-:W-:Y:S05]  /*4580*/  BSYNC B0 ;  /* 0x0000000000007941 */ /* 0x000fea0003800000 */
.L_x_131:
[----:B0----5:R-:W-:Y:S01]  /*4590*/  HADD2.F32 R3, -RZ, R56.H0_H0 ;  /* 0x20000038ff037230 */ /* 0x021fe20000004100 */
[----:B------:R-:W-:Y:S01]  /*45a0*/  ISETP.GT.AND P4, PT, R16, 0x48, P4 ;  /* 0x000000481000780c */ /* 0x000fe20002784270 */
[----:B------:R-:W-:Y:S01]  /*45b0*/  @P6 IMAD.MOV.U32 R2, RZ, RZ, R18 ;  /* 0x000000ffff026224 */ /* 0x000fe200078e0012 */
[----:B------:R-:W-:Y:S02]  /*45c0*/  BSSY B0, `(.L_x_133) ;  /* 0x0000009000007945 */ /* 0x000fe40003800000 */
[----:B------:R-:W-:-:S04]  /*45d0*/  FMUL R3, R3, R14 ;  /* 0x0000000e03037220 */ /* 0x000fc80000400000 */
[----:B------:R-:W-:-:S05]  /*45e0*/  FFMA R3, R46, R0, R3 ;  /* 0x000000002e037223 */ /* 0x000fca0000000003 */
[----:B------:R-:W-:-:S04]  /*45f0*/  F2FP.F16.F32.PACK_AB R3, RZ, R3 ;  /* 0x00000003ff03723e */ /* 0x000fc800000000ff */
[----:B------:R-:W-:Y:S01]  /*4600*/  PRMT R4, R3, 0x7610, R4 ;  /* 0x0000761003047816 */ /* 0x000fe20000000004 */
[----:B------:R-:W-:-:S05]  /*4610*/  @P6 IMAD.MOV.U32 R3, RZ, RZ, R19 ;  /* 0x000000ffff036224 */ /* 0x000fca00078e0013 */
[----:B------:R0:W-:Y:S01]  /*4620*/  @P6 STG.E.U16 desc[UR12][R2.64+0x50], R4 ;  /* 0x0000500402006986 */ /* 0x0001e2000c10150c */
[----:B------:R-:W-:Y:S05]  /*4630*/  @!P4 BRA `(.L_x_134) ;  /* 0x000000000004c947 */ /* 0x000fea0003800000 */
[----:B------:R0:W5:Y:S02]  /*4640*/  LDG.E.LTC128B.U16 R56, desc[UR12][R8.64+0x52] ;  /* 0x0000520c08387981 */ /* 0x000164000c1e1520 */
.L_x_134:
[----:B------:R-:W-:Y:S05]  /*4650*/  BSYNC B0 ;  /* 0x0000000000007941 */ /* 0x000fea0003800000 */
.L_x_133:
[----:B0----5:R-:W-:Y:S01]  /*4660*/  HADD2.F32 R3, -RZ, R56.H0_H0 ;  /* 0x20000038ff037230 */ /* 0x021fe20000004100 */
        /* <DEDUP_REMOVED lines=11> */
.L_x_136:
[----:B------:R-:W-:Y:S05]  /*4720*/  BSYNC B0 ;  /* 0x0000000000007941 */ /* 0x000fea0003800000 */
.L_x_135:
        /* <DEDUP_REMOVED lines=12> */
.L_x_138:
[----:B------:R-:W-:Y:S05]  /*47f0*/  BSYNC B0 ;  /* 0x0000000000007941 */ /* 0x000fea0003800000 */
.L_x_137:
        /* <DEDUP_REMOVED lines=12> */
.L_x_140:
[----:B------:R-:W-:Y:S05]  /*48c0*/  BSYNC B0 ;  /* 0x0000000000007941 */ /* 0x000fea0003800000 */
.L_x_139:
        /* <DEDUP_REMOVED lines=12> */
.L_x_142:
[----:B------:R-:W-:Y:S05]  /*4990*/  BSYNC B0 ;  /* 0x0000000000007941 */ /* 0x000fea0003800000 */
.L_x_141:
        /* <DEDUP_REMOVED lines=12> */
.L_x_144:
[----:B------:R-:W-:Y:S05]  /*4a60*/  BSYNC B0 ;  /* 0x0000000000007941 */ /* 0x000fea0003800000 */
.L_x_143:
        /* <DEDUP_REMOVED lines=12> */
.L_x_146:
[----:B------:R-:W-:Y:S05]  /*4b30*/  BSYNC B0 ;  /* 0x0000000000007941 */ /* 0x000fea0003800000 */
.L_x_145:
        /* <DEDUP_REMOVED lines=9> */
.L_x_148:
[----:B------:R-:W-:Y:S05]  /*4bd0*/  BSYNC B0 ;  /* 0x0000000000007941 */ /* 0x000fea0003800000 */
.L_x_147:
[----:B-----5:R-:W-:Y:S01]  /*4be0*/  HADD2.F32 R3, -RZ, R56.H0_H0 ;  /* 0x20000038ff037230 */ /* 0x020fe20000004100 */
[----:B------:R-:W-:Y:S01]  /*4bf0*/  ISETP.GT.AND P0, PT, R16, 0x48, P0 ;  /* 0x000000481000780c */ /* 0x000fe20000704270 */
[----:B0-----:R-:W-:Y:S01]  /*4c00*/  @P1 IMAD.MOV.U32 R2, RZ, RZ, R18 ;  /* 0x000000ffff021224 */ /* 0x001fe200078e0012 */
        /* <DEDUP_REMOVED lines=9> */
.L_x_150:
[----:B------:R-:W-:Y:S05]  /*4ca0*/  BSYNC B0 ;  /* 0x0000000000007941 */ /* 0x000fea0003800000 */
.L_x_149:
[----:B0----5:R-:W-:-:S05]  /*4cb0*/  HADD2.F32 R3, -RZ, R56.H0_H0 ;  /* 0x20000038ff037230 */ /* 0x021fca0000004100 */
[----:B------:R-:W-:-:S04]  /*4cc0*/  FMUL R14, R3, R14 ;  /* 0x0000000e030e7220 */ /* 0x000fc80000400000 */
[----:B------:R-:W-:Y:S01]  /*4cd0*/  FFMA R14, R55, R0, R14 ;  /* 0x00000000370e7223 */ /* 0x000fe2000000000e */
[----:B------:R-:W-:Y:S06]  /*4ce0*/  @!P0 EXIT ;  /* 0x000000000000894d */ /* 0x000fec0003800000 */
[----:B------:R-:W-:-:S05]  /*4cf0*/  F2FP.F16.F32.PACK_AB R14, RZ, R14 ;  /* 0x0000000eff0e723e */ /* 0x000fca00000000ff */
[----:B------:R-:W-:Y:S01]  /*4d00*/  STG.E.U16 desc[UR12][R18.64+0x72], R14 ;  /* 0x0000720e12007986 */ /* 0x000fe2000c10150c */
[----:B------:R-:W-:Y:S05]  /*4d10*/  EXIT ;  /* 0x000000000000794d */ /* 0x000fea0003800000 */
.L_x_28:
[----:B------:R-:W-:Y:S01]  /*4d20*/  ULDC.64 UR4, c[0x0][0x5c8] ;  /* 0x0001720000047ab9 */ /* 0x000fe20000000a00 */
[-C--:B------:R-:W-:Y:S01]  /*4d30*/  FMUL R56, R56, R0.reuse ;  /* 0x0000000038387220 */ /* 0x080fe20000400000 */
[----:B------:R-:W-:Y:S01]  /*4d40*/  LEA R2, P1, R10, UR4, 0x1 ;  /* 0x000000040a027c11 */ /* 0x000fe2000f8208ff */
[----:B------:R-:W-:Y:S01]  /*4d50*/  IMAD.SHL.U32 R7, R20, 0x2, RZ ;  /* 0x0000000214077824 */ /* 0x000fe200078e00ff */
[----:B------:R-:W-:Y:S01]  /*4d60*/  ISETP.GT.AND P6, PT, R15, 0x1, PT ;  /* 0x000000010f00780c */ /* 0x000fe20003fc4270 */
[----:B------:R-:W-:Y:S01]  /*4d70*/  FMUL R57, R57, R0 ;  /* 0x0000000039397220 */ /* 0x000fe20000400000 */
[----:B------:R-:W-:Y:S01]  /*4d80*/  F2FP.F16.F32.PACK_AB R56, RZ, R56 ;  /* 0x00000038ff38723e */ /* 0x000fe200000000ff */
[-C--:B------:R-:W-:Y:S01]  /*4d90*/  FMUL R58, R58, R0.reuse ;  /* 0x000000003a3a7220 */ /* 0x080fe20000400000 */
[----:B------:R-:W-:Y:S01]  /*4da0*/  LEA.HI.X R3, R10, UR5, R13, 0x1, P1 ;  /* 0x000000050a037c11 */ /* 0x000fe200088f0c0d */
[-C--:B------:R-:W-:Y:S01]  /*4db0*/  FMUL R59, R59, R0.reuse ;  /* 0x000000003b3b7220 */ /* 0x080fe20000400000 */
[----:B------:R-:W-:Y:S01]  /*4dc0*/  ISETP.GT.AND P2, PT, R15, RZ, PT ;  /* 0x000000ff0f00720c */ /* 0x000fe20003f44270 */
[-C--:B------:R-:W-:Y:S01]  /*4dd0*/  FMUL R60, R60, R0.reuse ;  /* 0x000000003c3c7220 */ /* 0x080fe20000400000 */
[C---:B------:R-:W-:Y:S01]  /*4de0*/  ISETP.GT.AND P1, PT, R16.reuse, RZ, P6 ;  /* 0x000000ff1000720c */ /* 0x040fe20003724270 */
[----:B------:R-:W-:Y:S01]  /*4df0*/  @P0 STG.E.U16 desc[UR12][R2.64], R56 ;  /* 0x0000003802000986 */ /* 0x000fe2000c10150c */
[----:B------:R-:W-:Y:S01]  /*4e00*/  ISETP.GT.AND P0, PT, R16, 0x8, P2 ;  /* 0x000000081000780c */ /* 0x000fe20001704270 */
[-C--:B------:R-:W-:Y:S01]  /*4e10*/  FMUL R61, R61, R0.reuse ;  /* 0x000000003d3d7220 */ /* 0x080fe20000400000 */
[----:B------:R-:W-:Y:S01]  /*4e20*/  SHF.L.U64.HI R19, R20, 0x1, R19 ;  /* 0x0000000114137819 */ /* 0x000fe20000010213 */
[----:B------:R-:W-:Y:S01]  /*4e30*/  FMUL R62, R62, R0 ;  /* 0x000000003e3e7220 */ /* 0x000fe20000400000 */
[----:B------:R-:W-:Y:S01]  /*4e40*/  IADD3 R4, P3, R7, R2, RZ ;  /* 0x0000000207047210 */ /* 0x000fe20007f7e0ff */
[-C--:B------:R-:W-:Y:S01]  /*4e50*/  FMUL R63, R63, R0.reuse ;  /* 0x000000003f3f7220 */ /* 0x080fe20000400000 */
[----:B------:R-:W-:Y:S01]  /*4e60*/  F2FP.F16.F32.PACK_AB R57, RZ, R57 ;  /* 0x00000039ff39723e */ /* 0x000fe200000000ff */
[----:B------:R-:W-:Y:S01]  /*4e70*/  FMUL R64, R64, R0 ;  /* 0x0000000040407220 */ /* 0x000fe20000400000 */
[----:B------:R-:W-:Y:S01]  /*4e80*/  F2FP.F16.F32.PACK_AB R58, RZ, R58 ;  /* 0x0000003aff3a723e */ /* 0x000fe200000000ff */
[----:B------:R-:W-:Y:S01]  /*4e90*/  IMAD.X R5, R19, 0x1, R3, P3 ;  /* 0x0000000113057824 */ /* 0x000fe200018e0603 */
[C---:B------:R-:W-:Y:S01]  /*4ea0*/  ISETP.GT.AND P5, PT, R15.reuse, 0x8, PT ;  /* 0x000000080f00780c */ /* 0x040fe20003fa4270 */
[----:B------:R-:W-:Y:S01]  /*4eb0*/  @P1 STG.E.U16 desc[UR12][R2.64+0x2], R57 ;  /* 0x0000023902001986 */ /* 0x000fe2000c10150c */
[----:B------:R-:W-:Y:S01]  /*4ec0*/  ISETP.GT.AND P4, PT, R15, 0x9, PT ;  /* 0x000000090f00780c */ /* 0x000fe20003f84270 */
[-C--:B------:R-:W-:Y:S01]  /*4ed0*/  FMUL R65, R65, R0.reuse ;  /* 0x0000000041417220 */ /* 0x080fe20000400000 */
[C---:B------:R-:W-:Y:S01]  /*4ee0*/  ISETP.GT.AND P2, PT, R16.reuse, 0x8, P6 ;  /* 0x000000081000780c */ /* 0x040fe20003744270 */
[----:B------:R-:W-:Y:S01]  /*4ef0*/  @P0 STG.E.U16 desc[UR12][R4.64], R58 ;  /* 0x0000003a04000986 */ /* 0x000fe2000c10150c */
[----:B------:R-:W-:Y:S01]  /*4f00*/  ISETP.GT.AND P0, PT, R16, RZ, P5 ;  /* 0x000000ff1000720c */ /* 0x000fe20002f04270 */
[-C--:B------:R-:W-:Y:S01]  /*4f10*/  FMUL R66, R66, R0.reuse ;  /* 0x0000000042427220 */ /* 0x080fe20000400000 */
[----:B------:R-:W-:Y:S01]  /*4f20*/  ISETP.GT.AND P1, PT, R16, RZ, P4 ;  /* 0x000000ff1000720c */ /* 0x000fe20002724270 */
[-C--:B------:R-:W-:Y:S01]  /*4f30*/  FMUL R67, R67, R0.reuse ;  /* 0x0000000043437220 */ /* 0x080fe20000400000 */
[----:B------:R-:W-:Y:S01]  /*4f40*/  F2FP.F16.F32.PACK_AB R59, RZ, R59 ;  /* 0x0000003bff3b723e */ /* 0x000fe200000000ff */
[----:B------:R-:W-:Y:S01]  /*4f50*/  FMUL R68, R68, R0 ;  /* 0x0000000044447220 */ /* 0x000fe20000400000 */
[----:B------:R-:W-:Y:S01]  /*4f60*/  F2FP.F16.F32.PACK_AB R60, RZ, R60 ;  /* 0x0000003cff3c723e */ /* 0x000fe200000000ff */
[-C--:B------:R-:W-:Y:S01]  /*4f70*/  FMUL R69, R69, R0.reuse ;  /* 0x0000000045457220 */ /* 0x080fe20000400000 */
[----:B------:R-:W-:Y:S01]  /*4f80*/  F2FP.F16.F32.PACK_AB R61, RZ, R61 ;  /* 0x0000003dff3d723e */ /* 0x000fe200000000ff */
[-C--:B------:R-:W-:Y:S01]  /*4f90*/  FMUL R70, R70, R0.reuse ;  /* 0x0000000046467220 */ /* 0x080fe20000400000 */
[C---:B------:R-:W-:Y:S01]  /*4fa0*/  SHF.L.U64.HI R9, R17.reuse, 0x1, R18 ;  /* 0x0000000111097819 */ /* 0x040fe20000010212 */
[----:B------:R-:W-:Y:S01]  /*4fb0*/  IMAD.SHL.U32 R17, R17, 0x2, RZ ;  /* 0x0000000211117824 */ /* 0x000fe200078e00ff */
[----:B------:R-:W-:Y:S01]  /*4fc0*/  @P2 STG.E.U16 desc[UR12][R4.64+0x2], R59 ;  /* 0x0000023b04002986 */ /* 0x000fe2000c10150c */
[----:B------:R-:W-:Y:S01]  /*4fd0*/  ISETP.GT.AND P2, PT, R16, 0x8, P5 ;  /* 0x000000081000780c */ /* 0x000fe20002f44270 */
[----:B------:R-:W-:Y:S01]  /*4fe0*/  FMUL R71, R71, R0 ;  /* 0x0000000047477220 */ /* 0x000fe20000400000 */
[----:B------:R-:W-:Y:S01]  /*4ff0*/  ISETP.GT.AND P3, PT, R15, 0x10, PT ;  /* 0x000000100f00780c */ /* 0x000fe20003f64270 */
[----:B------:R-:W-:Y:S01]  /*5000*/  @P0 STG.E.U16 desc[UR12][R2.64+0x10], R60 ;  /* 0x0000103c02000986 */ /* 0x000fe2000c10150c */
[----:B------:R-:W-:Y:S01]  /*5010*/  F2FP.F16.F32.PACK_AB R62, RZ, R62 ;  /* 0x0000003eff3e723e */ /* 0x000fe200000000ff */
[----:B------:R-:W-:Y:S01]  /*5020*/  FMUL R72, R72, R0 ;  /* 0x0000000048487220 */ /* 0x000fe20000400000 */
[----:B------:R-:W-:Y:S01]  /*5030*/  F2FP.F16.F32.PACK_AB R63, RZ, R63 ;  /* 0x0000003fff3f723e */ /* 0x000fe200000000ff */
[----:B------:R-:W-:Y:S01]  /*5040*/  @P1 STG.E.U16 desc[UR12][R2.64+0x12], R61 ;  /* 0x0000123d02001986 */ /* 0x000fe2000c10150c */
[----:B------:R-:W-:Y:S01]  /*5050*/  IADD3 R6, P0, P1, R17, R2, R7 ;  /* 0x0000000211067210 */ /* 0x000fe2000791e007 */
[----:B------:R-:W-:Y:S01]  /*5060*/  FMUL R73, R73, R0 ;  /* 0x0000000049497220 */ /* 0x000fe20000400000 */
[----:B------:R-:W-:Y:S01]  /*5070*/  F2FP.F16.F32.PACK_AB R64, RZ, R64 ;  /* 0x00000040ff40723e */ /* 0x000fe200000000ff */
[-C--:B------:R-:W-:Y:S01]  /*5080*/  FMUL R74, R74, R0.reuse ;  /* 0x000000004a4a7220 */ /* 0x080fe20000400000 */
[----:B------:R-:W-:Y:S01]  /*5090*/  IADD3.X R7, R9, R3, R19, P0, P1 ;  /* 0x0000000309077210 */ /* 0x000fe200007e2413 */
[----:B------:R-:W-:Y:S01]  /*50a0*/  @P2 STG.E.U16 desc[UR12][R4.64+0x10], R62 ;  /* 0x0000103e04002986 */ /* 0x000fe2000c10150c */
[C---:B------:R-:W-:Y:S01]  /*50b0*/  ISETP.GT.AND P1, PT, R16.reuse, 0x8, P4 ;  /* 0x000000081000780c */ /* 0x040fe20002724270 */
[-C--:B------:R-:W-:Y:S01]  /*50c0*/  FMUL R75, R75, R0.reuse ;  /* 0x000000004b4b7220 */ /* 0x080fe20000400000 */
[----:B------:R-:W-:Y:S01]  /*50d0*/  ISETP.GT.AND P0, PT, R16, RZ, P3 ;  /* 0x000000ff1000720c */ /* 0x000fe20001f04270 */
[-C--:B------:R-:W-:Y:S01]  /*50e0*/  FMUL R76, R76, R0.reuse ;  /* 0x000000004c4c7220 */ /* 0x080fe20000400000 */
[----:B------:R-:W-:Y:S01]  /*50f0*/  ISETP.GT.AND P2, PT, R15, 0x11, PT ;  /* 0x000000110f00780c */ /* 0x000fe20003f44270 */
[-C--:B------:R-:W-:Y:S01]  /*5100*/  FMUL R77, R77, R0.reuse ;  /* 0x000000004d4d7220 */ /* 0x080fe20000400000 */
[----:B------:R-:W-:Y:S01]  /*5110*/  F2FP.F16.F32.PACK_AB R65, RZ, R65 ;  /* 0x00000041ff41723e */ /* 0x000fe200000000ff */
[----:B------:R-:W-:Y:S01]  /*5120*/  FMUL R78, R78, R0 ;  /* 0x000000004e4e7220 */ /* 0x000fe20000400000 */
[----:B------:R-:W-:Y:S01]  /*5130*/  F2FP.F16.F32.PACK_AB R66, RZ, R66 ;  /* 0x00000042ff42723e */ /* 0x000fe200000000ff */
[-C--:B------:R-:W-:Y:S01]  /*5140*/  FMUL R79, R79, R0.reuse ;  /* 0x000000004f4f7220 */ /* 0x080fe20000400000 */
[----:B------:R-:W-:Y:S01]  /*5150*/  F2FP.F16.F32.PACK_AB R67, RZ, R67 ;  /* 0x00000043ff43723e */ /* 0x000fe200000000ff */
[----:B------:R-:W-:Y:S01]  /*5160*/  FMUL R80, R80, R0 ;  /* 0x0000000050507220 */ /* 0x000fe20000400000 */
[----:B------:R-:W-:Y:S01]  /*5170*/  F2FP.F16.F32.PACK_AB R68, RZ, R68 ;  /* 0x00000044ff44723e */ /* 0x000fe200000000ff */
[----:B------:R-:W-:Y:S01]  /*5180*/  @P1 STG.E.U16 desc[UR12][R4.64+0x12], R63 ;  /* 0x0000123f04001986 */ /* 0x000fe2000c10150c */
[----:B------:R-:W-:Y:S01]  /*5190*/  ISETP.GT.AND P1, PT, R15, 0x19, PT ;  /* 0x000000190f00780c */ /* 0x000fe20003f24270 */
[-C--:B------:R-:W-:Y:S01]  /*51a0*/  FMUL R81, R81, R0.reuse ;  /* 0x0000000051517220 */ /* 0x080fe20000400000 */
[----:B------:R-:W-:Y:S01]  /*51b0*/  F2FP.F16.F32.PACK_AB R69, RZ, R69 ;  /* 0x00000045ff45723e */ /* 0x000fe200000000ff */
[----:B------:R-:W-:Y:S01]  /*51c0*/  @P0 STG.E.U16 desc[UR12][R2.64+0x20], R64 ;  /* 0x0000204002000986 */ /* 0x000fe2000c10150c */
[----:B------:R-:W-:Y:S01]  /*51d0*/  ISETP.GT.AND P0, PT, R16, RZ, P2 ;  /* 0x000000ff1000720c */ /* 0x000fe20001704270 */
[----:B------:R-:W-:Y:S01]  /*51e0*/  FMUL R82, R82, R0 ;  /* 0x0000000052527220 */ /* 0x000fe20000400000 */
[----:B------:R-:W-:Y:S01]  /*51f0*/  F2FP.F16.F32.PACK_AB R70, RZ, R70 ;  /* 0x00000046ff46723e */ /* 0x000fe200000000ff */
        /* <DEDUP_REMOVED lines=10> */
[----:B------:R-:W-:Y:S01]  /*52a0*/  @P0 STG.E.U16 desc[UR12][R2.64+0x22], R65 ;  /* 0x0000224102000986 */ /* 0x000fe2000c10150c */
[----:B------:R-:W-:Y:S01]  /*52b0*/  ISETP.GT.AND P0, PT, R16, 0x8, P3 ;  /* 0x000000081000780c */ /* 0x000fe20001f04270 */
[-C--:B------:R-:W-:Y:S01]  /*52c0*/  FMUL R24, R24, R0.reuse ;  /* 0x0000000018187220 */ /* 0x080fe20000400000 */
[----:B------:R-:W-:Y:S01]  /*52d0*/  ISETP.GT.AND P5, PT, R15, 0x28, PT ;  /* 0x000000280f00780c */ /* 0x000fe20003fa4270 */
        /* <DEDUP_REMOVED lines=8> */
[-C--:B------:R-:W-:Y:S01]  /*5360*/  FMUL R29, R29, R0.reuse ;  /* 0x000000001d1d7220 */ /* 0x080fe20000400000 */
[C---:B------:R-:W-:Y:S01]  /*5370*/  ISETP.GT.AND P4, PT, R15.reuse, 0x30, PT ;  /* 0x000000300f00780c */ /* 0x040fe20003f84270 */
[----:B------:R-:W-:Y:S01]  /*5380*/  @P0 STG.E.U16 desc[UR12][R4.64+0x20], R66 ;  /* 0x0000204204000986 */ /* 0x000fe2000c10150c */
[----:B------:R-:W-:Y:S01]  /*5390*/  ISETP.GT.AND P0, PT, R16, 0x8, P2 ;  /* 0x000000081000780c */ /* 0x000fe20001704270 */
[-C--:B------:R-:W-:Y:S01]  /*53a0*/  FMUL R30, R30, R0.reuse ;  /* 0x000000001e1e7220 */ /* 0x080fe20000400000 */
[----:B------:R-:W-:Y:S01]  /*53b0*/  ISETP.GT.AND P2, PT, R15, 0x18, PT ;  /* 0x000000180f00780c */ /* 0x000fe20003f44270 */
[----:B------:R-:W-:Y:S01]  /*53c0*/  FMUL R31, R31, R0 ;  /* 0x000000001f1f7220 */ /* 0x000fe20000400000 */
[----:B------:R-:W-:Y:S01]  /*53d0*/  F2FP.F16.F32.PACK_AB R80, RZ, R80 ;  /* 0x00000050ff50723e */ /* 0x000fe200000000ff */
        /* <DEDUP_REMOVED lines=8> */
[----:B------:R-:W-:Y:S01]  /*5460*/  @P0 STG.E.U16 desc[UR12][R4.64+0x22], R67 ;  /* 0x0000224304000986 */ /* 0x000fe2000c10150c */
[----:B------:R-:W-:Y:S01]  /*5470*/  ISETP.GT.AND P0, PT, R16, RZ, P2 ;  /* 0x000000ff1000720c */ /* 0x000fe20001704270 */
[----:B------:R-:W-:Y:S01]  /*5480*/  FMUL R36, R36, R0 ;  /* 0x0000000024247220 */ /* 0x000fe20000400000 */
[----:B------:R-:W-:Y:S01]  /*5490*/  F2FP.F16.F32.PACK_AB R84, RZ, R84 ;  /* 0x00000054ff54723e */ /* 0x000fe200000000ff */
[-C--:B------:R-:W-:Y:S01]  /*54a0*/  FMUL R37, R37, R0.reuse ;  /* 0x0000000025257220 */ /* 0x080fe20000400000 */
[----:B------:R-:W-:Y:S01]  /*54b0*/  P2R R12, PR, RZ, 0x20 ;  /* 0x00000020ff0c7803 */ /* 0x000fe20000000000 */
        /* <DEDUP_REMOVED lines=9> */
[----:B------:R-:W-:Y:S01]  /*5550*/  ISETP.GT.AND P0, PT, R16, RZ, P1 ;  /* 0x000000ff1000720c */ /* 0x000fe20000f04270 */
        /* <DEDUP_REMOVED lines=13> */
[----:B------:R-:W-:Y:S01]  /*5630*/  ISETP.GT.AND P0, PT, R16, 0x8, P2 ;  /* 0x000000081000780c */ /* 0x000fe20001704270 */
        /* <DEDUP_REMOVED lines=17> */
[----:B------:R-:W-:-:S02]  /*5750*/  F2FP.F16.F32.PACK_AB R36, RZ, R36 ;  /* 0x00000024ff24723e */ /* 0x000fc400000000ff */
[----:B------:R-:W-:Y:S02]  /*5760*/  F2FP.F16.F32.PACK_AB R37, RZ, R37 ;  /* 0x00000025ff25723e */ /* 0x000fe400000000ff */
[----:B------:R-:W-:Y:S02]  /*5770*/  F2FP.F16.F32.PACK_AB R38, RZ, R38 ;  /* 0x00000026ff26723e */ /* 0x000fe400000000ff */
[----:B------:R-:W-:Y:S02]  /*5780*/  F2FP.F16.F32.PACK_AB R39, RZ, R39 ;  /* 0x00000027ff27723e */ /* 0x000fe400000000ff */
[----:B------:R-:W-:Y:S01]  /*5790*/  F2FP.F16.F32.PACK_AB R40, RZ, R40 ;  /* 0x00000028ff28723e */ /* 0x000fe200000000ff */
[----:B------:R-:W-:Y:S01]  /*57a0*/  @P0 STG.E.U16 desc[UR12][R4.64+0x32], R71 ;  /* 0x0000324704000986 */ /* 0x000fe2000c10150c */
[----:B------:R-:W-:Y:S02]  /*57b0*/  ISETP.GT.AND P0, PT, R16, RZ, P2 ;  /* 0x000000ff1000720c */ /* 0x000fe40001704270 */
[----:B------:R-:W-:-:S02]  /*57c0*/  F2FP.F16.F32.PACK_AB R41, RZ, R41 ;  /* 0x00000029ff29723e */ /* 0x000fc400000000ff */
[----:B------:R-:W-:Y:S02]  /*57d0*/  F2FP.F16.F32.PACK_AB R42, RZ, R42 ;  /* 0x0000002aff2a723e */ /* 0x000fe400000000ff */
[----:B------:R-:W-:Y:S02]  /*57e0*/  F2FP.F16.F32.PACK_AB R43, RZ, R43 ;  /* 0x0000002bff2b723e */ /* 0x000fe400000000ff */
[----:B------:R-:W-:Y:S02]  /*57f0*/  F2FP.F16.F32.PACK_AB R44, RZ, R44 ;  /* 0x0000002cff2c723e */ /* 0x000fe400000000ff */
[----:B------:R-:W-:Y:S02]  /*5800*/  F2FP.F16.F32.PACK_AB R45, RZ, R45 ;  /* 0x0000002dff2d723e */ /* 0x000fe400000000ff */
[----:B------:R-:W-:Y:S01]  /*5810*/  F2FP.F16.F32.PACK_AB R46, RZ, R46 ;  /* 0x0000002eff2e723e */ /* 0x000fe200000000ff */
[----:B------:R-:W-:Y:S01]  /*5820*/  @P0 STG.E.U16 desc[UR12][R2.64+0x40], R72 ;  /* 0x0000404802000986 */ /* 0x000fe2000c10150c */
[----:B------:R-:W-:-:S02]  /*5830*/  ISETP.GT.AND P0, PT, R16, RZ, P1 ;  /* 0x000000ff1000720c */ /* 0x000fc40000f04270 */
[----:B------:R-:W-:Y:S02]  /*5840*/  F2FP.F16.F32.PACK_AB R47, RZ, R47 ;  /* 0x0000002fff2f723e */ /* 0x000fe400000000ff */
[----:B------:R-:W-:Y:S02]  /*5850*/  F2FP.F16.F32.PACK_AB R48, RZ, R48 ;  /* 0x00000030ff30723e */ /* 0x000fe400000000ff */
[----:B------:R-:W-:Y:S02]  /*5860*/  F2FP.F16.F32.PACK_AB R49, RZ, R49 ;  /* 0x00000031ff31723e */ /* 0x000fe400000000ff */
[----:B------:R-:W-:Y:S02]  /*5870*/  F2FP.F16.F32.PACK_AB R50, RZ, R50 ;  /* 0x00000032ff32723e */ /* 0x000fe400000000ff */
[----:B------:R-:W-:Y:S02]  /*5880*/  F2FP.F16.F32.PACK_AB R51, RZ, R51 ;  /* 0x00000033ff33723e */ /* 0x000fe400000000ff */
[----:B------:R-:W-:Y:S01]  /*5890*/  F2FP.F16.F32.PACK_AB R52, RZ, R52 ;  /* 0x00000034ff34723e */ /* 0x000fe200000000ff */
[----:B------:R-:W-:Y:S01]  /*58a0*/  @P0 STG.E.U16 desc[UR12][R2.64+0x42], R73 ;  /* 0x0000424902000986 */ /* 0x000fe2000c10150c */
[----:B------:R-:W-:-:S02]  /*58b0*/  ISETP.GT.AND P0, PT, R16, 0x8, P2 ;  /* 0x000000081000780c */ /* 0x000fc40001704270 */
[----:B------:R-:W-:Y:S02]  /*58c0*/  ISETP.GT.AND P2, PT, R15, 0x38, PT ;  /* 0x000000380f00780c */ /* 0x000fe40003f44270 */
[----:B------:R-:W-:Y:S02]  /*58d0*/  F2FP.F16.F32.PACK_AB R53, RZ, R53 ;  /* 0x00000035ff35723e */ /* 0x000fe400000000ff */
[----:B------:R-:W-:-:S07]  /*58e0*/  F2FP.F16.F32.PACK_AB R54, RZ, R54 ;  /* 0x00000036ff36723e */ /* 0x000fce00000000ff */
[----:B------:R-:W-:Y:S01]  /*58f0*/  @P0 STG.E.U16 desc[UR12][R4.64+0x40], R74 ;  /* 0x0000404a04000986 */ /* 0x000fe2000c10150c */
[----:B------:R-:W-:-:S13]  /*5900*/  ISETP.GT.AND P0, PT, R16, 0x8, P1 ;  /* 0x000000081000780c */ /* 0x000fda0000f04270 */
[----:B------:R-:W-:Y:S01]  /*5910*/  @P0 STG.E.U16 desc[UR12][R4.64+0x42], R75 ;  /* 0x0000424b04000986 */ /* 0x000fe2000c10150c */
[----:B------:R-:W-:-:S13]  /*5920*/  ISETP.GT.AND P0, PT, R16, RZ, P5 ;  /* 0x000000ff1000720c */ /* 0x000fda0002f04270 */
[----:B------:R-:W-:Y:S01]  /*5930*/  @P0 STG.E.U16 desc[UR12][R2.64+0x50], R76 ;  /* 0x0000504c02000986 */ /* 0x000fe2000c10150c */
[----:B------:R-:W-:-:S04]  /*5940*/  ISETP.GT.AND P0, PT, R15, 0x29, PT ;  /* 0x000000290f00780c */ /* 0x000fc80003f04270 */
[----:B------:R-:W-:Y:S02]  /*5950*/  ISETP.GT.AND P1, PT, R16, RZ, P0 ;  /* 0x000000ff1000720c */ /* 0x000fe40000724270 */
[----:B------:R-:W-:-:S11]  /*5960*/  P2R R13, PR, RZ, 0x1 ;  /* 0x00000001ff0d7803 */ /* 0x000fd60000000000 */
[----:B------:R-:W-:Y:S01]  /*5970*/  @P1 STG.E.U16 desc[UR12][R2.64+0x52], R77 ;  /* 0x0000524d02001986 */ /* 0x000fe2000c10150c */
[----:B------:R-:W-:-:S13]  /*5980*/  ISETP.GT.AND P1, PT, R16, 0x8, P5 ;  /* 0x000000081000780c */ /* 0x000fda0002f24270 */
[----:B------:R-:W-:Y:S01]  /*5990*/  @P1 STG.E.U16 desc[UR12][R4.64+0x50], R78 ;  /* 0x0000504e04001986 */ /* 0x000fe2000c10150c */
[C---:B------:R-:W-:Y:S02]  /*59a0*/  ISETP.GT.AND P1, PT, R16.reuse, 0x8, P0 ;  /* 0x000000081000780c */ /* 0x040fe40000724270 */
[----:B------:R-:W-:-:S11]  /*59b0*/  ISETP.GT.AND P0, PT, R16, 0x8, P2 ;  /* 0x000000081000780c */ /* 0x000fd60001704270 */
[----:B------:R-:W-:Y:S01]  /*59c0*/  @P1 STG.E.U16 desc[UR12][R4.64+0x52], R79 ;  /* 0x0000524f04001986 */ /* 0x000fe2000c10150c */
[----:B------:R-:W-:-:S13]  /*59d0*/  ISETP.GT.AND P1, PT, R16, RZ, P4 ;  /* 0x000000ff1000720c */ /* 0x000fda0002724270 */
[----:B------:R-:W-:Y:S01]  /*59e0*/  @P1 STG.E.U16 desc[UR12][R2.64+0x60], R80 ;  /* 0x0000605002001986 */ /* 0x000fe2000c10150c */
[----:B------:R-:W-:-:S13]  /*59f0*/  ISETP.GT.AND P1, PT, R16, RZ, P3 ;  /* 0x000000ff1000720c */ /* 0x000fda0001f24270 */
[----:B------:R-:W-:Y:S01]  /*5a00*/  @P1 STG.E.U16 desc[UR12][R2.64+0x62], R81 ;  /* 0x0000625102001986 */ /* 0x000fe2000c10150c */
[----:B------:R-:W-:-:S13]  /*5a10*/  ISETP.GT.AND P1, PT, R16, 0x8, P4 ;  /* 0x000000081000780c */ /* 0x000fda0002724270 */
[----:B------:R-:W-:Y:S01]  /*5a20*/  @P1 STG.E.U16 desc[UR12][R4.64+0x60], R82 ;  /* 0x0000605204001986 */ /* 0x000fe2000c10150c */
[----:B------:R-:W-:-:S13]  /*5a30*/  ISETP.GT.AND P1, PT, R16, 0x8, P3 ;  /* 0x000000081000780c */ /* 0x000fda0001f24270 */
[----:B------:R-:W-:Y:S01]  /*5a40*/  @P1 STG.E.U16 desc[UR12][R4.64+0x62], R83 ;  /* 0x0000625304001986 */ /* 0x000fe2000c10150c */
[----:B------:R-:W-:-:S05]  /*5a50*/  IADD3 R10, P1, R17, R4, RZ ;  /* 0x00000004110a7210 */ /* 0x000fca0007f3e0ff */
[----:B------:R-:W-:Y:S01]  /*5a60*/  IMAD.X R11, R9, 0x1, R5, P1 ;  /* 0x00000001090b7824 */ /* 0x000fe200008e0605 */
[----:B------:R-:W-:-:S13]  /*5a70*/  ISETP.GT.AND P1, PT, R16, RZ, P2 ;  /* 0x000000ff1000720c */ /* 0x000fda0001724270 */
[----:B------:R-:W-:Y:S01]  /*5a80*/  @P1 STG.E.U16 desc[UR12][R2.64+0x70], R84 ;  /* 0x0000705402001986 */ /* 0x000fe2000c10150c */
[----:B------:R-:W-:-:S05]  /*5a90*/  IADD3 R8, P1, R17, R2, RZ ;  /* 0x0000000211087210 */ /* 0x000fca0007f3e0ff */
[----:B------:R-:W-:Y:S01]  /*5aa0*/  IMAD.X R9, R9, 0x1, R3, P1 ;  /* 0x0000000109097824 */ /* 0x000fe200008e0603 */
[----:B------:R-:W-:-:S04]  /*5ab0*/  ISETP.GT.AND P1, PT, R15, 0x39, PT ;  /* 0x000000390f00780c */ /* 0x000fc80003f24270 */
[----:B------:R-:W-:-:S13]  /*5ac0*/  ISETP.GT.AND P5, PT, R16, RZ, P1 ;  /* 0x000000ff1000720c */ /* 0x000fda0000fa4270 */
[----:B------:R0:W-:Y:S01]  /*5ad0*/  @P5 STG.E.U16 desc[UR12][R2.64+0x72], R85 ;  /* 0x0000725502005986 */ /* 0x0001e2000c10150c */
[----:B------:R-:W-:-:S03]  /*5ae0*/  ISETP.GT.AND P5, PT, R15, RZ, PT ;  /* 0x000000ff0f00720c */ /* 0x000fc60003fa4270 */
[----:B------:R-:W-:Y:S01]  /*5af0*/  @P0 STG.E.U16 desc[UR12][R4.64+0x70], R86 ;  /* 0x0000705604000986 */ /* 0x000fe2000c10150c */
[----:B------:R-:W-:-:S13]  /*5b00*/  ISETP.GT.AND P0, PT, R16, 0x8, P1 ;  /* 0x000000081000780c */ /* 0x000fda0000f04270 */
[----:B------:R-:W-:Y:S01]  /*5b10*/  @P0 STG.E.U16 desc[UR12][R4.64+0x72], R87 ;  /* 0x0000725704000986 */ /* 0x000fe2000c10150c */
[C---:B------:R-:W-:Y:S02]  /*5b20*/  ISETP.GT.AND P0, PT, R16.reuse, 0x40, P5 ;  /* 0x000000401000780c */ /* 0x040fe40002f04270 */
[----:B------:R-:W-:-:S11]  /*5b30*/  ISETP.GT.AND P5, PT, R16, 0x48, P5 ;  /* 0x000000481000780c */ /* 0x000fd60002fa4270 */
[----:B------:R-:W-:Y:S01]  /*5b40*/  @P0 STG.E.U16 desc[UR12][R8.64], R24 ;  /* 0x0000001808000986 */ /* 0x000fe2000c10150c */
[C---:B------:R-:W-:Y:S02]  /*5b50*/  ISETP.GT.AND P0, PT, R16.reuse, 0x40, P6 ;  /* 0x000000401000780c */ /* 0x040fe40003704270 */
[----:B------:R-:W-:-:S11]  /*5b60*/  ISETP.GT.AND P6, PT, R16, 0x48, P6 ;  /* 0x000000481000780c */ /* 0x000fd600037c4270 */
[----:B0-----:R-:W-:Y:S02]  /*5b70*/  @P0 IMAD.MOV.U32 R2, RZ, RZ, R8 ;  /* 0x000000ffff020224 */ /* 0x001fe400078e0008 */
[----:B------:R-:W-:-:S05]  /*5b80*/  @P0 IMAD.MOV.U32 R3, RZ, RZ, R9 ;  /* 0x000000ffff030224 */ /* 0x000fca00078e0009 */
[----:B------:R0:W-:Y:S01]  /*5b90*/  @P0 STG.E.U16 desc[UR12][R2.64+0x2], R25 ;  /* 0x0000021902000986 */ /* 0x0001e2000c10150c */
[----:B------:R-:W-:-:S03]  /*5ba0*/  ISETP.NE.AND P0, PT, R13, RZ, PT ;  /* 0x000000ff0d00720c */ /* 0x000fc60003f05270 */
[----:B------:R-:W-:Y:S01]  /*5bb0*/  @P5 STG.E.U16 desc[UR12][R10.64], R26 ;  /* 0x0000001a0a005986 */ /* 0x000fe2000c10150c */
[----:B------:R-:W-:-:S03]  /*5bc0*/  ISETP.NE.AND P5, PT, R12, RZ, PT ;  /* 0x000000ff0c00720c */ /* 0x000fc60003fa5270 */
[----:B------:R-:W-:Y:S01]  /*5bd0*/  @P6 STG.E.U16 desc[UR12][R10.64+0x2], R27 ;  /* 0x0000021b0a006986 */ /* 0x000fe2000c10150c */
[----:B------:R-:W-:-:S04]  /*5be0*/  ISETP.GT.AND P6, PT, R15, 0x8, PT ;  /* 0x000000080f00780c */ /* 0x000fc80003fc4270 */
[----:B------:R-:W-:-:S13]  /*5bf0*/  ISETP.GT.AND P6, PT, R16, 0x40, P6 ;  /* 0x000000401000780c */ /* 0x000fda00037c4270 */
[----:B0-----:R-:W-:Y:S02]  /*5c00*/  @P6 IMAD.MOV.U32 R2, RZ, RZ, R8 ;  /* 0x000000ffff026224 */ /* 0x001fe400078e0008 */
[----:B------:R-:W-:-:S05]  /*5c10*/  @P6 IMAD.MOV.U32 R3, RZ, RZ, R9 ;  /* 0x000000ffff036224 */ /* 0x000fca00078e0009 */
[----:B------:R0:W-:Y:S01]  /*5c20*/  @P6 STG.E.U16 desc[UR12][R2.64+0x10], R28 ;  /* 0x0000101c02006986 */ /* 0x0001e2000c10150c */
[----:B------:R-:W-:-:S04]  /*5c30*/  ISETP.GT.AND P6, PT, R15, 0x9, PT ;  /* 0x000000090f00780c */ /* 0x000fc80003fc4270 */
[----:B------:R-:W-:-:S13]  /*5c40*/  ISETP.GT.AND P6, PT, R16, 0x40, P6 ;  /* 0x000000401000780c */ /* 0x000fda00037c4270 */
[----:B0-----:R-:W-:Y:S02]  /*5c50*/  @P6 IMAD.MOV.U32 R2, RZ, RZ, R8 ;  /* 0x000000ffff026224 */ /* 0x001fe400078e0008 */
[----:B------:R-:W-:-:S05]  /*5c60*/  @P6 IMAD.MOV.U32 R3, RZ, RZ, R9 ;  /* 0x000000ffff036224 */ /* 0x000fca00078e0009 */
[----:B------:R0:W-:Y:S01]  /*5c70*/  @P6 STG.E.U16 desc[UR12][R2.64+0x12], R29 ;  /* 0x0000121d02006986 */ /* 0x0001e2000c10150c */
[----:B------:R-:W-:-:S04]  /*5c80*/  ISETP.GT.AND P6, PT, R15, 0x8, PT ;  /* 0x000000080f00780c */ /* 0x000fc80003fc4270 */
[----:B------:R-:W-:-:S13]  /*5c90*/  ISETP.GT.AND P6, PT, R16, 0x48, P6 ;  /* 0x000000481000780c */ /* 0x000fda00037c4270 */
        /* <DEDUP_REMOVED lines=66> */
[C---:B------:R-:W-:Y:S02]  /*60c0*/  ISETP.GT.AND P6, PT, R16.reuse, 0x40, P5 ;  /* 0x000000401000780c */ /* 0x040fe40002fc4270 */
[----:B------:R-:W-:-:S11]  /*60d0*/  ISETP.GT.AND P5, PT, R16, 0x48, P5 ;  /* 0x000000481000780c */ /* 0x000fd60002fa4270 */
        /* <DEDUP_REMOVED lines=9> */
[----:B------:R-:W-:Y:S01]  /*6170*/  ISETP.GT.AND P4, PT, R16, 0x48, P4 ;  /* 0x000000481000780c */ /* 0x000fe20002784270 */
        /* <DEDUP_REMOVED lines=17> */
[----:B------:R0:W-:Y:S02]  /*6290*/  @P0 STG.E.U16 desc[UR12][R2.64+0x62], R49 ;  /* 0x0000623102000986 */ /* 0x0001e4000c10150c */
        /* <DEDUP_REMOVED lines=8> */
[----:B------:R0:W-:Y:S04]  /*6320*/  @P6 STG.E.U16 desc[UR12][R2.64+0x70], R52 ;  /* 0x0000703402006986 */ /* 0x0001e8000c10150c */
[----:B------:R1:W-:Y:S01]  /*6330*/  @P5 STG.E.U16 desc[UR12][R8.64+0x72], R53 ;  /* 0x0000723508005986 */ /* 0x0003e2000c10150c */
[----:B0-----:R-:W-:Y:S02]  /*6340*/  @P2 IMAD.MOV.U32 R2, RZ, RZ, R6 ;  /* 0x000000ffff022224 */ /* 0x001fe400078e0006 */
[----:B------:R-:W-:-:S05]  /*6350*/  @P2 IMAD.MOV.U32 R3, RZ, RZ, R7 ;  /* 0x000000ffff032224 */ /* 0x000fca00078e0007 */
[----:B------:R1:W-:Y:S01]  /*6360*/  @P2 STG.E.U16 desc[UR12][R2.64+0x70], R54 ;  /* 0x0000703602002986 */ /* 0x0003e2000c10150c */
[----:B------:R-:W-:Y:S05]  /*6370*/  @!P1 EXIT ;  /* 0x000000000000994d */ /* 0x000fea0003800000 */
[----:B------:R-:W-:-:S05]  /*6380*/  F2FP.F16.F32.PACK_AB R0, RZ, R0 ;  /* 0x00000000ff00723e */ /* 0x000fca00000000ff */
[----:B------:R-:W-:Y:S01]  /*6390*/  STG.E.U16 desc[UR12][R6.64+0x72], R0 ;  /* 0x0000720006007986 */ /* 0x000fe2000c10150c */
[----:B------:R-:W-:Y:S05]  /*63a0*/  EXIT ;  /* 0x000000000000794d */ /* 0x000fea0003800000 */
.L_x_14:
[----:B------:R-:W-:-:S13]  /*63b0*/  ISETP.NE.AND P0, PT, R8, RZ, PT ;  /* 0x000000ff0800720c */ /* 0x000fda0003f05270 */
[----:B------:R-:W-:Y:S05]  /*63c0*/  @P0 EXIT ;  /* 0x000000000000094d */ /* 0x000fea0003800000 */
[----:B------:R-:W-:-:S13]  /*63d0*/  ELECT P0, URZ, PT ;  /* 0x00000000003f782f */ /* 0x000fda0003800000 */
[----:B------:R-:W-:Y:S05]  /*63e0*/  @!P0 BRA `(.L_x_151) ;  /* 0x0000000400c48947 */ /* 0x000fea0003800000 */
[----:B------:R-:W-:-:S13]  /*63f0*/  ISETP.GE.AND P0, PT, R5, 0x1, PT ;  /* 0x000000010500780c */ /* 0x000fda0003f06270 */
[----:B------:R-:W-:Y:S05]  /*6400*/  @!P0 BRA `(.L_x_151) ;  /* 0x0000000400bc8947 */ /* 0x000fea0003800000 */
[----:B------:R-:W0:Y:S01]  /*6410*/  S2R R6, SR_CgaCtaId ;  /* 0x0000000000067919 */ /* 0x000e220000008800 */
[----:B------:R-:W-:Y:S01]  /*6420*/  IMAD.SHL.U32 R20, R11, 0x80, RZ ;  /* 0x000000800b147824 */ /* 0x000fe200078e00ff */
[----:B------:R-:W-:Y:S01]  /*6430*/  ULDC UR4, c[0x0][0x384] ;  /* 0x0000e10000047ab9 */ /* 0x000fe20000000800 */
[----:B------:R-:W-:Y:S01]  /*6440*/  LOP3.LUT P0, RZ, R10, 0x1f, RZ, 0xc0, !PT ;  /* 0x0000001f0aff7812 */ /* 0x000fe2000780c0ff */
[----:B------:R-:W-:Y:S01]  /*6450*/  ULDC UR5, c[0x0][0x388] ;  /* 0x0000e20000057ab9 */ /* 0x000fe20000000800 */
[C---:B------:R-:W-:Y:S01]  /*6460*/  ISETP.NE.AND P1, PT, R17.reuse, RZ, PT ;  /* 0x000000ff1100720c */ /* 0x040fe20003f25270 */
[----:B------:R-:W-:Y:S01]  /*6470*/  IMAD.MOV.U32 R8, RZ, RZ, 0x1 ;  /* 0x00000001ff087424 */ /* 0x000fe200078e00ff */
[----:B------:R-:W-:Y:S01]  /*6480*/  ISETP.NE.OR P0, PT, R17, RZ, !P0 ;  /* 0x000000ff1100720c */ /* 0x000fe20004705670 */
[----:B------:R-:W-:Y:S01]  /*6490*/  IMAD.MOV.U32 R9, RZ, RZ, RZ ;  /* 0x000000ffff097224 */ /* 0x000fe200078e00ff */
[----:B------:R-:W-:Y:S02]  /*64a0*/  LOP3.LUT R21, R3, 0x2, RZ, 0xfc, !PT ;  /* 0x0000000203157812 */ /* 0x000fe400078efcff */
[----:B------:R-:W-:Y:S01]  /*64b0*/  CS2R R10, SRZ ;  /* 0x00000000000a7805 */ /* 0x000fe2000001ff00 */
[----:B------:R-:W-:-:S02]  /*64c0*/  IMAD.MOV.U32 R12, RZ, RZ, RZ ;  /* 0x000000ffff0c7224 */ /* 0x000fc400078e00ff */
[----:B0----5:R-:W-:-:S05]  /*64d0*/  IMAD.SHL.U32 R0, R6, 0x20, RZ ;  /* 0x0000002006007824 */ /* 0x021fca00078e00ff */
[----:B------:R-:W-:Y:S01]  /*64e0*/  LOP3.LUT R2, R0, 0x20, RZ, 0xc0, !PT ;  /* 0x0000002000027812 */ /* 0x000fe200078ec0ff */
[----:B------:R-:W-:-:S04]  /*64f0*/  IMAD R0, R18, R19, RZ ;  /* 0x0000001312007224 */ /* 0x000fc800078e02ff */
[----:B------:R-:W-:Y:S02]  /*6500*/  IMAD R4, R13, 0x40, R2 ;  /* 0x000000400d047824 */ /* 0x000fe400078e0202 */
[----:B------:R-:W-:Y:S02]  /*6510*/  IMAD.SHL.U32 R2, R6, 0x800, RZ ;  /* 0x0000080006027824 */ /* 0x000fe400078e00ff */
[----:B------:R-:W-:-:S03]  /*6520*/  IMAD.HI.U32 R6, R20, UR4, RZ ;  /* 0x0000000414067c27 */ /* 0x000fc6000f8e00ff */
[----:B------:R-:W-:Y:S01]  /*6530*/  LOP3.LUT R2, R2, 0x800, RZ, 0xc0, !PT ;  /* 0x0000080002027812 */ /* 0x000fe200078ec0ff */
[----:B------:R-:W-:Y:S01]  /*6540*/  IMAD R0, R7, R0, 0x1 ;  /* 0x0000000107007424 */ /* 0x000fe200078e0200 */
[----:B------:R-:W-:-:S07]  /*6550*/  SHF.R.U32.HI R6, RZ, UR5, R6 ;  /* 0x00000005ff067c19 */ /* 0x000fce0008011606 */
.L_x_155:
[----:B----4-:R-:W0:Y:S01]  /*6560*/  S2R R14, SR_CgaCtaId ;  /* 0x00000000000e7919 */ /* 0x010e220000008800 */
[----:B------:R-:W-:-:S04]  /*6570*/  MOV R13, 0x400 ;  /* 0x00000400000d7802 */ /* 0x000fc80000000f00 */
[----:B0-----:R-:W-:Y:S02]  /*6580*/  LEA R22, R14, R13, 0x18 ;  /* 0x0000000d0e167211 */ /* 0x001fe400078ec0ff */
[----:B------:R-:W-:-:S03]  /*6590*/  SHF.L.U32 R13, R8, 0x1f, RZ ;  /* 0x0000001f080d7819 */ /* 0x000fc600000006ff */
[----:B------:R-:W-:-:S07]  /*65a0*/  IMAD R14, R9, 0x8, R22 ;  /* 0x00000008090e7824 */ /* 0x000fce00078e0216 */
.L_x_152:
[----:B0-----:R0:W1:Y:S02]  /*65b0*/  SYNCS.PHASECHK.TRANS64.TRYWAIT P2, [R14+URZ+0x36048], R13 ;  /* 0x0360480d0e0075a7 */ /* 0x001064000804017f */
[----:B-1----:R-:W-:Y:S05]  /*65c0*/  @!P2 NANOSLEEP.SYNCS 0x989680 ;  /* 0x009896800000a95d */ /* 0x002fea0003900000 */
[----:B------:R-:W1:Y:S02]  /*65d0*/  @!P2 SYNCS.PHASECHK.TRANS64 P2, [R14+URZ+0x36048], R13 ;  /* 0x0360480d0e00a5a7 */ /* 0x000e64000804007f */
[----:B-1----:R-:W-:Y:S05]  /*65e0*/  @!P2 BRA `(.L_x_152) ;  /* 0xfffffffc00f0a947 */ /* 0x002fea000383ffff */
[----:B0-----:R-:W0:Y:S02]  /*65f0*/  @!P1 LDC R13, c[0x0][0x500] ;  /* 0x00014000ff0d9b82 */ /* 0x001e240000000800 */
[----:B0-----:R0:W-:Y:S02]  /*6600*/  @!P1 SYNCS.ARRIVE.TRANS64 RZ, [R14+URZ+0x36000], R13 ;  /* 0x0360000d0eff99a7 */ /* 0x0011e4000800003f */
[----:B0-----:R-:W-:-:S04]  /*6610*/  PRMT R13, R21, 0x9910, RZ ;  /* 0x00009910150d7816 */ /* 0x001fc800000000ff */
[----:B------:R-:W-:-:S13]  /*6620*/  ISETP.NE.AND P2, PT, R13, 0x2, PT ;  /* 0x000000020d00780c */ /* 0x000fda0003f45270 */
[----:B------:R-:W-:Y:S05]  /*6630*/  @P2 BRA `(.L_x_153) ;  /* 0x0000000000042947 */ /* 0x000fea0003800000 */
[----:B------:R-:W-:Y:S01]  /*6640*/  BPT.TRAP 0x1 ;  /* 0x000000040000795c */ /* 0x000fe20000300000 */
.L_x_153:
[----:B------:R-:W-:Y:S05]  /*6650*/  @P0 BRA `(.L_x_154) ;  /* 0x0000000000040947 */ /* 0x000fea0003800000 */
[----:B------:R-:W-:Y:S01]  /*6660*/  BPT.TRAP 0x1 ;  /* 0x000000040000795c */ /* 0x000fe20000300000 */
.L_x_154:
[----:B---3--:R-:W0:Y:S01]  /*6670*/  LDC R15, c[0x0][0x380] ;  /* 0x0000e000ff0f7b82 */ /* 0x008e220000000800 */
[----:B------:R-:W-:Y:S01]  /*6680*/  R2UR UR4, R6 ;  /* 0x00000000060472ca */ /* 0x000fe200000e0000 */
[----:B------:R-:W-:Y:S01]  /*6690*/  IMAD R13, R9, 0x1000, R2 ;  /* 0x00001000090d7824 */ /* 0x000fe200078e0202 */
[----:B------:R-:W-:Y:S01]  /*66a0*/  R2UR UR5, R20 ;  /* 0x00000000140572ca */ /* 0x000fe200000e0000 */
[----:B------:R-:W-:Y:S01]  /*66b0*/  ULDC UR20, c[0x0][0x38c] ;  /* 0x0000e30000147ab9 */ /* 0x000fe20000000800 */
[----:B------:R-:W-:Y:S01]  /*66c0*/  R2UR UR17, R14 ;  /* 0x000000000e1172ca */ /* 0x000fe200000e0000 */
[----:B------:R-:W-:Y:S01]  /*66d0*/  IMAD R13, R13, 0x2, R22 ;  /* 0x000000020d0d7824 */ /* 0x000fe200078e0216 */
[----:B------:R-:W-:Y:S01]  /*66e0*/  UISETP.NE.AND UP0, UPT, UR20, 0x1, UPT ;  /* 0x000000011400788c */ /* 0x000fe2000bf05270 */
[----:B------:R-:W1:Y:S01]  /*66f0*/  LDC.64 R16, c[0x0][0x3b8] ;  /* 0x0000ee00ff107b82 */ /* 0x000e620000000a00 */
[C---:B------:R-:W-:Y:S01]  /*6700*/  VIADD R14, R12.reuse, 0x1 ;  /* 0x000000010c0e7836 */ /* 0x040fe20000000000 */
[----:B------:R-:W-:Y:S01]  /*6710*/  R2UR UR18, R12 ;  /* 0x000000000c1272ca */ /* 0x000fe200000e0000 */
[----:B------:R-:W-:Y:S01]  /*6720*/  VIADD R0, R0, 0xffffffff ;  /* 0xffffffff00007836 */ /* 0x000fe20000000000 */
[----:B------:R-:W-:Y:S01]  /*6730*/  R2UR UR8, R13 ;  /* 0x000000000d0872ca */ /* 0x000fe200000e0000 */
[----:B------:R-:W-:Y:S01]  /*6740*/  ULDC.64 UR24, c[0x0][0x198] ;  /* 0x0000660000187ab9 */ /* 0x000fe20000000a00 */
[----:B------:R-:W-:Y:S01]  /*6750*/  R2UR UR9, R22 ;  /* 0x00000000160972ca */ /* 0x000fe200000e0000 */
[----:B------:R-:W-:Y:S01]  /*6760*/  ULDC.64 UR14, c[0x0][0x3b0] ;  /* 0x0000ec00000e7ab9 */ /* 0x000fe20000000a00 */
[----:B------:R-:W1:Y:S01]  /*6770*/  LDC.64 R18, c[0x0][0x3d8] ;  /* 0x0000f600ff127b82 */ /* 0x000e620000000a00 */
[----:B------:R-:W-:Y:S01]  /*6780*/  R2UR UR16, R9 ;  /* 0x00000000091072ca */ /* 0x000fe200000e0000 */
[----:B------:R-:W-:Y:S01]  /*6790*/  @UP0 ULDC.64 UR10, c[0x0][0x390] ;  /* 0x0000e400000a0ab9 */ /* 0x000fe20000000a00 */
[----:B------:R-:W-:Y:S01]  /*67a0*/  R2UR UR12, R11 ;  /* 0x000000000b0c72ca */ /* 0x000fe200000e0000 */
[----:B------:R-:W-:Y:S01]  /*67b0*/  ULDC.64 UR22, c[0x0][0x3d0] ;  /* 0x0000f40000167ab9 */ /* 0x000fe20000000a00 */
[----:B------:R-:W-:Y:S01]  /*67c0*/  R2UR UR13, R10 ;  /* 0x000000000a0d72ca */ /* 0x000fe200000e0000 */
[----:B------:R-:W-:Y:S01]  /*67d0*/  VIADD R9, R9, 0x1 ;  /* 0x0000000109097836 */ /* 0x000fe20000000000 */
[----:B------:R-:W-:Y:S01]  /*67e0*/  ISETP.GT.AND P5, PT, R0, 0x1, PT ;  /* 0x000000010000780c */ /* 0x000fe20003fa4270 */
[----:B------:R-:W-:Y:S01]  /*67f0*/  USHF.L.U32 UR18, UR18, 0x6, URZ ;  /* 0x0000000612127899 */ /* 0x000fe2000800063f */
[----:B0-----:R-:W-:Y:S01]  /*6800*/  ISETP.NE.AND P2, PT, R15, 0x1, PT ;  /* 0x000000010f00780c */ /* 0x001fe20003f45270 */
[----:B------:R-:W-:Y:S01]  /*6810*/  UIADD3 UR17, UR17, 0x36000, URZ ;  /* 0x0003600011117890 */ /* 0x000fe2000fffe03f */
[----:B------:R-:W-:Y:S01]  /*6820*/  ISETP.NE.AND P4, PT, R9, 0x9, PT ;  /* 0x000000090900780c */ /* 0x000fe20003f85270 */
[----:B------:R-:W-:-:S02]  /*6830*/  UIADD3 UR8, UR8, 0x24000, URZ ;  /* 0x0002400008087890 */ /* 0x000fc4000fffe03f */
[----:B------:R-:W-:Y:S01]  /*6840*/  ULEA UR16, UR16, UR9, 0xe ;  /* 0x0000000910107291 */ /* 0x000fe2000f8e703f */
[----:B------:R-:W-:Y:S01]  /*6850*/  SEL R9, R9, RZ, P4 ;  /* 0x000000ff09097207 */ /* 0x000fe20002000000 */
[----:B------:R-:W-:Y:S01]  /*6860*/  UMOV UR26, 0x30000 ;  /* 0x00030000001a7882 */ /* 0x000fe20000000000 */
[----:B------:R-:W-:Y:S01]  /*6870*/  UMOV UR28, 0x0 ;  /* 0x00000000001c7882 */ /* 0x000fe20000000000 */
[----:B------:R-:W-:Y:S01]  /*6880*/  UMOV UR29, 0x10000000 ;  /* 0x10000000001d7882 */ /* 0x000fe20000000000 */
[----:B------:R-:W-:-:S03]  /*6890*/  UMOV UR9, UR17 ;  /* 0x0000001100097c82 */ /* 0x000fc60008000000 */
[----:B------:R-:W-:Y:S01]  /*68a0*/  @P2 IMAD.U32 R23, RZ, RZ, UR4 ;  /* 0x00000004ff172e24 */ /* 0x000fe2000f8e00ff */
[----:B------:R-:W-:Y:S01]  /*68b0*/  UIADD3 UR4, UP1, UR24, 0xf0, URZ ;  /* 0x000000f018047890 */ /* 0x000fe2000ff3e03f */
[----:B-1----:R-:W-:Y:S01]  /*68c0*/  IMAD R13, R11, R16, R18 ;  /* 0x000000100b0d7224 */ /* 0x002fe200078e0212 */
[----:B------:R-:W-:Y:S01]  /*68d0*/  UIADD3 UR24, UP2, UR24, 0x1f0, URZ ;  /* 0x000001f018187890 */ /* 0x000fe2000ff5e03f */
[----:B------:R-:W0:Y:S01]  /*68e0*/  LDC R16, c[0x0][0x3c8] ;  /* 0x0000f200ff107b82 */ /* 0x000e220000000800 */
[----:B------:R-:W-:Y:S01]  /*68f0*/  @P2 R2UR UR5, R23 ;  /* 0x00000000170522ca */ /* 0x000fe200000e0000 */
[----:B------:R-:W-:Y:S01]  /*6900*/  IMAD R12, R10, R17, R19 ;  /* 0x000000110a0c7224 */ /* 0x000fe200078e0213 */
[----:B------:R-:W-:-:S04]  /*6910*/  ISETP.NE.AND P2, PT, R14, R7, PT ;  /* 0x000000070e00720c */ /* 0x000fc80003f45270 */
[----:B------:R-:W-:Y:S01]  /*6920*/  PRMT R12, R13, 0x40, R12 ;  /* 0x000000400d0c7816 */ /* 0x000fe2000000000c */
[----:B------:R-:W-:-:S06]  /*6930*/  VIADD R13, R11, 0x1 ;  /* 0x000000010b0d7836 */ /* 0x000fcc0000000000 */
[----:B------:R-:W-:Y:S02]  /*6940*/  UIADD3 UR6, -UR5, URZ, URZ ;  /* 0x0000003f05067290 */ /* 0x000fe4000fffe13f */
[----:B------:R-:W-:Y:S01]  /*6950*/  UMOV UR21, UR5 ;  /* 0x0000000500157c82 */ /* 0x000fe20008000000 */
[----:B------:R-:W-:Y:S01]  /*6960*/  @P2 IMAD.MOV R13, RZ, RZ, R11 ;  /* 0x000000ffff0d2224 */ /* 0x000fe200078e020b */
[----:B------:R-:W-:Y:S02]  /*6970*/  SEL R11, RZ, 0x1, P4 ;  /* 0x00000001ff0b7807 */ /* 0x000fe40002000000 */
[----:B------:R-:W-:Y:S01]  /*6980*/  IMAD R15, R15, UR6, R20 ;  /* 0x000000060f0f7c24 */ /* 0x000fe2000f8e0214 */
[----:B------:R-:W-:Y:S01]  /*6990*/  UIMAD.WIDE.U32 UR6, UR5, UR10, URZ ;  /* 0x0000000a050672a5 */ /* 0x000fe2000f8e003f */
[----:B------:R-:W-:Y:S02]  /*69a0*/  LOP3.LUT R8, R8, R11, RZ, 0x3c, !PT ;  /* 0x0000000b08087212 */ /* 0x000fe400078e3cff */
[----:B0-----:R-:W-:Y:S01]  /*69b0*/  ISETP.NE.AND P3, PT, R13, R16, PT ;  /* 0x000000100d00720c */ /* 0x001fe20003f65270 */
[----:B------:R-:W-:Y:S01]  /*69c0*/  @UP0 USHF.R.U32.HI UR21, URZ, UR11, UR7 ;  /* 0x0000000b3f150299 */ /* 0x000fe20008011607 */
[----:B------:R-:W-:Y:S01]  /*69d0*/  R2UR UR19, R15 ;  /* 0x000000000f1372ca */ /* 0x000fe200000e0000 */
[----:B------:R-:W-:Y:S01]  /*69e0*/  UMOV UR10, UR18 ;  /* 0x00000012000a7c82 */ /* 0x000fe20008000000 */
[----:B------:R-:W-:Y:S01]  /*69f0*/  R2UR UR7, R12 ;  /* 0x000000000c0772ca */ /* 0x000fe200000e0000 */
[----:B------:R-:W-:Y:S01]  /*6a00*/  UIADD3 UR6, -UR21, URZ, URZ ;  /* 0x0000003f15067290 */ /* 0x000fe2000fffe13f */
[----:B------:R-:W-:Y:S01]  /*6a10*/  R2UR UR11, R4 ;  /* 0x00000000040b72ca */ /* 0x000fe200000e0000 */
[----:B------:R-:W-:Y:S01]  /*6a20*/  VIADD R15, R10, 0x1 ;  /* 0x000000010a0f7836 */ /* 0x000fe20000000000 */
[----:B------:R-:W-:Y:S01]  /*6a30*/  SEL R12, R14, RZ, P2 ;  /* 0x000000ff0e0c7207 */ /* 0x000fe20001000000 */
[----:B------:R-:W-:Y:S01]  /*6a40*/  UIMAD UR20, UR20, UR6, UR5 ;  /* 0x00000006141472a4 */ /* 0x000fe2000f8e0205 */
[----:B------:R-:W-:Y:S01]  /*6a50*/  SEL R11, R13, RZ, P3 ;  /* 0x000000ff0d0b7207 */ /* 0x000fe20001800000 */
[----:B------:R-:W-:-:S02]  /*6a60*/  UIADD3.X UR5, URZ, UR25, URZ, UP1, !UPT ;  /* 0x000000193f057290 */ /* 0x000fc40008ffe43f */
[----:B------:R-:W-:Y:S01]  /*6a70*/  UIMAD UR20, UR20, UR15, UR23 ;  /* 0x0000000f141472a4 */ /* 0x000fe2000f8e0217 */
[----:B------:R-:W-:Y:S01]  /*6a80*/  @P3 IMAD.MOV R15, RZ, RZ, R10 ;  /* 0x000000ffff0f3224 */ /* 0x000fe200078e020a */
[----:B------:R-:W-:Y:S02]  /*6a90*/  UIMAD UR19, UR19, UR14, UR22 ;  /* 0x0000000e131372a4 */ /* 0x000fe4000f8e0216 */
[----:B------:R-:W-:Y:S01]  /*6aa0*/  UPRMT UR6, UR7, 0x5410, URZ ;  /* 0x0000541007067896 */ /* 0x000fe2000800003f */
[----:B------:R-:W-:Y:S01]  /*6ab0*/  IMAD.MOV.U32 R10, RZ, RZ, R15 ;  /* 0x000000ffff0a7224 */ /* 0x000fe200078e000f */
[----:B------:R-:W-:-:S07]  /*6ac0*/  UIADD3.X UR25, URZ, UR25, URZ, UP2, !UPT ;  /* 0x000000193f197290 */ /* 0x000fce00097fe43f */
[----:B------:R0:W-:Y:S02]  /*6ad0*/  UTMALDG.4D.IM2COL [UR16], [UR4], UR6 ;  /* 0x00000010040073b4 */ /* 0x0001e40008058006 */
[----:B------:R0:W-:Y:S02]  /*6ae0*/  UTMALDG.4D.MULTICAST [UR8], [UR24], UR26, desc[UR28] ;  /* 0x00001c08180073b4 */ /* 0x0001e4000801981a */
[----:B0-----:R-:W-:Y:S05]  /*6af0*/  @P5 BRA `(.L_x_155) ;  /* 0xfffffff800985947 */ /* 0x001fea000383ffff */
.L_x_151:
[----:B------:R-:W-:Y:S01]  /*6b00*/  ISETP.GE.U32.AND P2, PT, R5, 0x9, PT ;  /* 0x000000090500780c */ /* 0x000fe20003f46070 */
[----:B------:R-:W-:Y:S05]  /*6b10*/  WARPSYNC.ALL ;  /* 0x0000000000007948 */ /* 0x000fea0003800000 */
[----:B------:R-:W-:-:S07]  /*6b20*/  ELECT P1, URZ, PT ;  /* 0x00000000003f782f */ /* 0x000fce0003820000 */
[----:B------:R-:W-:-:S05]  /*6b30*/  @P2 IMAD.WIDE.U32 R6, R5, 0x38e38e39, RZ ;  /* 0x38e38e3905062825 */ /* 0x000fca00078e00ff */
[----:B-----5:R-:W-:-:S04]  /*6b40*/  @P2 SHF.R.U32.HI R0, RZ, 0x1, R7 ;  /* 0x00000001ff002819 */ /* 0x020fc80000011607 */
[----:B------:R-:W-:-:S04]  /*6b50*/  @P2 LOP3.LUT R0, R0, 0x1, RZ, 0xc0, !PT ;  /* 0x0000000100002812 */ /* 0x000fc800078ec0ff */
[----:B------:R-:W-:Y:S01]  /*6b60*/  @P2 ISETP.NE.U32.AND P0, PT, R0, 0x1, PT ;  /* 0x000000010000280c */ /* 0x000fe20003f05070 */
[----:B------:R-:W-:-:S12]  /*6b70*/  @!P1 EXIT ;  /* 0x000000000000994d */ /* 0x000fd80003800000 */
[----:B------:R-:W-:Y:S01]  /*6b80*/  LOP3.LUT R3, R3, 0x2, RZ, 0xfc, !PT ;  /* 0x0000000203037812 */ /* 0x000fe200078efcff */
[----:B------:R-:W-:Y:S01]  /*6b90*/  IMAD.MOV.U32 R0, RZ, RZ, 0x1 ;  /* 0x00000001ff007424 */ /* 0x000fe200078e00ff */
[----:B------:R-:W-:Y:S02]  /*6ba0*/  @P2 ISETP.NE.U32.AND.EX P0, PT, RZ, RZ, PT, P0 ;  /* 0x000000ffff00220c */ /* 0x000fe40003f05100 */
[----:B------:R-:W-:Y:S02]  /*6bb0*/  ISETP.NE.AND P1, PT, R3, 0x3, PT ;  /* 0x000000030300780c */ /* 0x000fe40003f25270 */
[----:B------:R-:W-:-:S11]  /*6bc0*/  @P2 SEL R0, RZ, 0x1, !P0 ;  /* 0x00000001ff002807 */ /* 0x000fd60004000000 */
[----:B------:R-:W-:Y:S05]  /*6bd0*/  @!P1 BRA `(.L_x_156) ;  /* 0x0000000000049947 */ /* 0x000fea0003800000 */
[----:B------:R-:W-:Y:S01]  /*6be0*/  BPT.TRAP 0x1 ;  /* 0x000000040000795c */ /* 0x000fe20000300000 */
.L_x_156:
[----:B------:R-:W0:Y:S01]  /*6bf0*/  S2R R7, SR_CgaCtaId ;  /* 0x0000000000077919 */ /* 0x000e220000008800 */
[----:B------:R-:W-:Y:S01]  /*6c00*/  IMAD.WIDE.U32 R2, R5, 0x38e38e39, RZ ;  /* 0x38e38e3905027825 */ /* 0x000fe200078e00ff */
[----:B------:R-:W-:-:S04]  /*6c10*/  MOV R4, 0x400 ;  /* 0x0000040000047802 */ /* 0x000fc80000000f00 */
[----:B------:R-:W-:-:S05]  /*6c20*/  SHF.R.U32.HI R2, RZ, 0x1, R3 ;  /* 0x00000001ff027819 */ /* 0x000fca0000011603 */
[----:B------:R-:W-:Y:S01]  /*6c30*/  IMAD R5, R2, -0x9, R5 ;  /* 0xfffffff702057824 */ /* 0x000fe200078e0205 */
[----:B0-----:R-:W-:-:S05]  /*6c40*/  LEA R4, R7, R4, 0x18 ;  /* 0x0000000407047211 */ /* 0x001fca00078ec0ff */
[----:B------:R-:W-:Y:S01]  /*6c50*/  VIADD R2, R4, 0x36048 ;  /* 0x0003604804027836 */ /* 0x000fe20000000000 */
[----:B------:R-:W-:-:S03]  /*6c60*/  SHF.L.U32 R4, R0, 0x1f, RZ ;  /* 0x0000001f00047819 */ /* 0x000fc600000006ff */
[----:B------:R-:W-:-:S07]  /*6c70*/  IMAD R3, R5, 0x8, R2 ;  /* 0x0000000805037824 */ /* 0x000fce00078e0202 */
.L_x_157:
[----:B0-----:R0:W1:Y:S02]  /*6c80*/  SYNCS.PHASECHK.TRANS64.TRYWAIT P0, [R3+URZ], R4 ;  /* 0x00000004030075a7 */ /* 0x001064000800017f */
[----:B-1----:R-:W-:Y:S05]  /*6c90*/  @!P0 NANOSLEEP.SYNCS 0x989680 ;  /* 0x009896800000895d */ /* 0x002fea0003900000 */
[----:B------:R-:W1:Y:S02]  /*6ca0*/  @!P0 SYNCS.PHASECHK.TRANS64 P0, [R3+URZ], R4 ;  /* 0x00000004030085a7 */ /* 0x000e64000800007f */
[----:B-1----:R-:W-:Y:S05]  /*6cb0*/  @!P0 BRA `(.L_x_157) ;  /* 0xfffffffc00f08947 */ /* 0x002fea000383ffff */
[----:B------:R-:W-:-:S05]  /*6cc0*/  VIADD R5, R5, 0x1 ;  /* 0x0000000105057836 */ /* 0x000fca0000000000 */
[----:B------:R-:W-:-:S04]  /*6cd0*/  ISETP.NE.AND P0, PT, R5, 0x9, PT ;  /* 0x000000090500780c */ /* 0x000fc80003f05270 */
[----:B0-----:R-:W-:Y:S02]  /*6ce0*/  SEL R3, RZ, 0x1, P0 ;  /* 0x00000001ff037807 */ /* 0x001fe40000000000 */
[----:B------:R-:W-:Y:S02]  /*6cf0*/  SEL R5, R5, RZ, P0 ;  /* 0x000000ff05057207 */ /* 0x000fe40000000000 */
[----:B------:R-:W-:-:S03]  /*6d00*/  LOP3.LUT R7, R0, R3, RZ, 0x3c, !PT ;  /* 0x0000000300077212 */ /* 0x000fc600078e3cff */
[----:B------:R-:W-:Y:S01]  /*6d10*/  IMAD R0, R5, 0x8, R2 ;  /* 0x0000000805007824 */ /* 0x000fe200078e0202 */
[----:B------:R-:W-:-:S07]  /*6d20*/  SHF.L.U32 R3, R7, 0x1f, RZ ;  /* 0x0000001f07037819 */ /* 0x000fce00000006ff */
.L_x_158:
        /* <DEDUP_REMOVED lines=11> */
.L_x_159:
        /* <DEDUP_REMOVED lines=11> */
.L_x_160:
        /* <DEDUP_REMOVED lines=11> */
.L_x_161:
        /* <DEDUP_REMOVED lines=11> */
.L_x_162:
        /* <DEDUP_REMOVED lines=11> */
.L_x_163:
        /* <DEDUP_REMOVED lines=11> */
.L_x_164:
        /* <DEDUP_REMOVED lines=11> */
.L_x_165:
[----:B0-----:R0:W1:Y:S02]  /*7200*/  SYNCS.PHASECHK.TRANS64.TRYWAIT P0, [R5+URZ], R0 ;  /* 0x00000000050075a7 */ /* 0x001064000800017f */
[----:B-1----:R-:W-:Y:S05]  /*7210*/  @!P0 NANOSLEEP.SYNCS 0x989680 ;  /* 0x009896800000895d */ /* 0x002fea0003900000 */
[----:B------:R-:W1:Y:S02]  /*7220*/  @!P0 SYNCS.PHASECHK.TRANS64 P0, [R5+URZ], R0 ;  /* 0x00000000050085a7 */ /* 0x000e64000800007f */
[----:B-1----:R-:W-:Y:S05]  /*7230*/  @P0 EXIT ;  /* 0x000000000000094d */ /* 0x002fea0003800000 */
[----:B------:R-:W-:Y:S05]  /*7240*/  BRA `(.L_x_165) ;  /* 0xfffffffc00ec7947 */ /* 0x000fea000383ffff */
.L_x_166:
[----:B------:R-:W-:-:S00]  /*7250*/  BRA `(.L_x_166) ;  /* 0xfffffffc00fc7947 */ /* 0x000fc0000383ffff */
[----:B------:R-:W-:-:S00]  /*7260*/  NOP ;  /* 0x0000000000007918 */ /* 0x000fc00000000000 */
        /* <DEDUP_REMOVED lines=9> */
.L_x_167:


//--------------------- .nv.shared._ZN7cutlass13device_kernelINS_4conv6kernel13ConvUniversalINS1_16ConvProblemShapeILNS1_8OperatorE0ELi2EEENS1_10collective14CollectiveConvINS1_46MainloopSm90TmaGmmaWarpSpecializedImplicitGemmILS5_0ELi9ELi2EN4cute5tupleIJNSA_1CILi2EEENSC_ILi1EEESE_EEENS1_36KernelImplicitTmaWarpSpecializedSm90ELi1EEENSB_IJNSC_ILi128EEENSC_ILi64EEENSB_IJSJ_EEEEEENS_6half_tESM_NSA_8TiledMMAINSA_8MMA_AtomIJNSA_4SM904GMMA25MMA_64x64x16_F32F16F16_SSILNSQ_5MajorE0ELSS_0ELNSQ_7ScaleInE1ELST_1EEEEEENSA_6LayoutINSB_IJSE_SE_SE_EEENSB_IJNSC_ILi0EEESY_SY_EEEEENSB_IJNSA_10UnderscoreES11_S11_EEEEENS7_6detail26Sm90ImplicitGemmTileTraitsINSA_20SM90_TMA_LOAD_IM2COLENSA_14ComposedLayoutINSA_7SwizzleILi3ELi4ELi3EEENSA_18smem_ptr_flag_bitsILi16EEENSW_INSB_IJNSB_IJNSC_ILi8EEENSC_ILi16EEEEEENSB_IJSJ_SE_EEENSB_IJSE_NSC_ILi9EEEEEEEEENSB_IJNSB_IJSJ_NSC_ILi512EEEEEENSB_IJSE_SY_EEENSB_IJSY_NSC_ILi8192EEEEEEEEEEEEEvEENS15_INSA_23SM90_TMA_LOAD_MULTICASTENS17_IS19_S1B_NSW_INSB_IJNSB_IJS1C_S1C_EEES1F_S1H_EEENSB_IJS1K_S1L_NSB_IJSY_NSC_ILi4096EEEEEEEEEEEEEvEEEENS_8epilogue10collective6detail29Sm90TmaWarpSpecializedAdapterINS23_15DefaultEpilogueISM_NSB_IJNSB_IJlllEEESE_SY_EEES28_NS22_6thread17LinearCombinationISM_Li1EffLNS29_9ScaleType4KindE0ELNS_15FloatRoundStyleE2ESM_EENS_4gemm15EpilogueDefaultEEEEEvvEEEEvNT_6ParamsE --------------------------
	.section	.nv.shared._ZN7cutlass13device_kernelINS_4conv6kernel13ConvUniversalINS1_16ConvProblemShapeILNS1_8OperatorE0ELi2EEENS1_10collective14CollectiveConvINS1_46MainloopSm90TmaGmmaWarpSpecializedImplicitGemmILS5_0ELi9ELi2EN4cute5tupleIJNSA_1CILi2EEENSC_ILi1EEESE_EEENS1_36KernelImplicitTmaWarpSpecializedSm90ELi1EEENSB_IJNSC_ILi128EEENSC_ILi64EEENSB_IJSJ_EEEEEENS_6half_tESM_NSA_8TiledMMAINSA_8MMA_AtomIJNSA_4SM904GMMA25MMA_64x64x16_F32F16F16_SSILNSQ_5MajorE0ELSS_0ELNSQ_7ScaleInE1ELST_1EEEEEENSA_6LayoutINSB_IJSE_SE_SE_EEENSB_IJNSC_ILi0EEESY_SY_EEEEENSB_IJNSA_10UnderscoreES11_S11_EEEEENS7_6detail26Sm90ImplicitGemmTileTraitsINSA_20SM90_TMA_LOAD_IM2COLENSA_14ComposedLayoutINSA_7SwizzleILi3ELi4ELi3EEENSA_18smem_ptr_flag_bitsILi16EEENSW_INSB_IJNSB_IJNSC_ILi8EEENSC_ILi16EEEEEENSB_IJSJ_SE_EEENSB_IJSE_NSC_ILi9EEEEEEEEENSB_IJNSB_IJSJ_NSC_ILi512EEEEEENSB_IJSE_SY_EEENSB_IJSY_NSC_ILi8192EEEEEEEEEEEEEvEENS15_INSA_23SM90_TMA_LOAD_MULTICASTENS17_IS19_S1B_NSW_INSB_IJNSB_IJS1C_S1C_EEES1F_S1H_EEENSB_IJS1K_S1L_NSB_IJSY_NSC_ILi4096EEEEEEEEEEEEEvEEEENS_8epilogue10collective6detail29Sm90TmaWarpSpecializedAdapterINS23_15DefaultEpilogueISM_NSB_IJNSB_IJlllEEESE_SY_EEES28_NS22_6thread17LinearCombinationISM_Li1EffLNS29_9ScaleType4KindE0ELNS_15FloatRoundStyleE2ESM_EENS_4gemm15EpilogueDefaultEEEEEvvEEEEvNT_6ParamsE,"aw",@nobits
	.sectionflags	@""
	.align	16
	.zero		1024


//--------------------- .nv.shared.reserved.0     --------------------------
	.section	.nv.shared.reserved.0,"aw",@nobits
	.weak		__nv_reservedSMEM_offset_0_alias
	.size		__nv_reservedSMEM_offset_0_alias, 0, 0
	.other		__nv_reservedSMEM_offset_0_alias,@"STO_CUDA_RESERVED_SHARED STV_DEFAULT"
__nv_reservedSMEM_offset_0_alias:
	.zero		0


//--------------------- .nv.global                --------------------------
	.section	.nv.global,"aw",@nobits
.nv.global:
	.type		_ZN39_INTERNAL_249a717d_4_k_cu_c41c9dc4_29134cute1_E,@object
	.size		_ZN39_INTERNAL_249a717d_4_k_cu_c41c9dc4_29134cute1_E,(_ZN39_INTERNAL_249a717d_4_k_cu_c41c9dc4_29134cuda3std3__45__cpo6cbeginE - _ZN39_INTERNAL_249a717d_4_k_cu_c41c9dc4_29134cute1_E)
_ZN39_INTERNAL_249a717d_4_k_cu_c41c9dc4_29134cute1_E:
	.zero		1
	.type		_ZN39_INTERNAL_249a717d_4_k_cu_c41c9dc4_29134cuda3std3__45__cpo6cbeginE,@object
	.size		_ZN39_INTERNAL_249a717d_4_k_cu_c41c9dc4_29134cuda3std3__45__cpo6cbeginE,(_ZN39_INTERNAL_249a717d_4_k_cu_c41c9dc4_29134cuda3std3__48in_placeE - _ZN39_INTERNAL_249a717d_4_k_cu_c41c9dc4_29134cuda3std3__45__cpo6cbeginE)
_ZN39_INTERNAL_249a717d_4_k_cu_c41c9dc4_29134cuda3std3__45__cpo6cbeginE:
	.zero		1
	.type		_ZN39_INTERNAL_249a717d_4_k_cu_c41c9dc4_29134cuda3std3__48in_placeE,@object
	.size		_ZN39_INTERNAL_249a717d_4_k_cu_c41c9dc4_29134cuda3std3__48in_placeE,(_ZN39_INTERNAL_249a717d_4_k_cu_c41c9dc4_29134cuda3std6ranges3__45__cpo9iter_moveE - _ZN39_INTERNAL_249a717d_4_k_cu_c41c9dc4_29134cuda3std3__48in_placeE)
_ZN39_INTERNAL_249a717d_4_k_cu_c41c9dc4_29134cuda3std3__48in_placeE:
	.zero		1
	.type		_ZN39_INTERNAL_249a717d_4_k_cu_c41c9dc4_29134cuda3std6ranges3__45__cpo9iter_moveE,@object
	.size		_ZN39_INTERNAL_249a717d_4_k_cu_c41c9dc4_29134cuda3std6ranges3__45__cpo9iter_moveE,(_ZN39_INTERNAL_249a717d_4_k_cu_c41c9dc4_29134cuda3std3__45__cpo5beginE - _ZN39_INTERNAL_249a717d_4_k_cu_c41c9dc4_29134cuda3std6ranges3__45__cpo9iter_moveE)
_ZN39_INTERNAL_249a717d_4_k_cu_c41c9dc4_29134cuda3std6ranges3__45__cpo9iter_moveE:
	.zero		1
	.type		_ZN39_INTERNAL_249a717d_4_k_cu_c41c9dc4_29134cuda3std3__45__cpo5beginE,@object
	.size		_ZN39_INTERNAL_249a717d_4_k_cu_c41c9dc4_29134cuda3std3__45__cpo5beginE,(_ZN39_INTERNAL_249a717d_4_k_cu_c41c9dc4_29134cuda3std3__441_GLOBAL__N__249a717d_4_k_cu_c41c9dc4_29136ignoreE - _ZN39_INTERNAL_249a717d_4_k_cu_c41c9dc4_29134cuda3std3__45__cpo5beginE)
_ZN39_INTERNAL_249a717d_4_k_cu_c41c9dc4_29134cuda3std3__45__cpo5beginE:
	.zero		1
	.type		_ZN39_INTERNAL_249a717d_4_k_cu_c41c9dc4_29134cuda3std3__441_GLOBAL__N__249a717d_4_k_cu_c41c9dc4_29136ignoreE,@object
	.size		_ZN39_INTERNAL_249a717d_4_k_cu_c41c9dc4_29134cuda3std3__441_GLOBAL__N__249a717d_4_k_cu_c41c9dc4_29136ignoreE,(_ZN39_INTERNAL_249a717d_4_k_cu_c41c9dc4_29134cute7productE - _ZN39_INTERNAL_249a717d_4_k_cu_c41c9dc4_29134cuda3std3__441_GLOBAL__N__249a717d_4_k_cu_c41c9dc4_29136ignoreE)
_ZN39_INTERNAL_249a717d_4_k_cu_c41c9dc4_29134cuda3std3__441_GLOBAL__N__249a717d_4_k_cu_c41c9dc4_29136ignoreE:
	.zero		1
	.type		_ZN39_INTERNAL_249a717d_4_k_cu_c41c9dc4_29134cute7productE,@object
	.size		_ZN39_INTERNAL_249a717d_4_k_cu_c41c9dc4_29134cute7productE,(_ZN39_INTERNAL_249a717d_4_k_cu_c41c9dc4_29134cuda3std3__45__cpo3endE - _ZN39_INTERNAL_249a717d_4_k_cu_c41c9dc4_29134cute7productE)
_ZN39_INTERNAL_249a717d_4_k_cu_c41c9dc4_29134cute7productE:
	.zero		1
	.type		_ZN39_INTERNAL_249a717d_4_k_cu_c41c9dc4_29134cuda3std3__45__cpo3endE,@object
	.size		_ZN39_INTERNAL_249a717d_4_k_cu_c41c9dc4_29134cuda3std3__45__cpo3endE,(_ZN39_INTERNAL_249a717d_4_k_cu_c41c9dc4_29134cuda3std3__419piecewise_constructE - _ZN39_INTERNAL_249a717d_4_k_cu_c41c9dc4_29134cuda3std3__45__cpo3endE)
_ZN39_INTERNAL_249a717d_4_k_cu_c41c9dc4_29134cuda3std3__45__cpo3endE:
	.zero		1
	.type		_ZN39_INTERNAL_249a717d_4_k_cu_c41c9dc4_29134cuda3std3__419piecewise_constructE,@object
	.size		_ZN39_INTERNAL_249a717d_4_k_cu_c41c9dc4_29134cuda3std3__419piecewise_constructE,(_ZN39_INTERNAL_249a717d_4_k_cu_c41c9dc4_29134cuda3std3__45__cpo4cendE - _ZN39_INTERNAL_249a717d_4_k_cu_c41c9dc4_29134cuda3std3__419piecewise_constructE)
_ZN39_INTERNAL_249a717d_4_k_cu_c41c9dc4_29134cuda3std3__419piecewise_constructE:
	.zero		1
	.type		_ZN39_INTERNAL_249a717d_4_k_cu_c41c9dc4_29134cuda3std3__45__cpo4cendE,@object
	.size		_ZN39_INTERNAL_249a717d_4_k_cu_c41c9dc4_29134cuda3std3__45__cpo4cendE,(_ZN39_INTERNAL_249a717d_4_k_cu_c41c9dc4_29134cuda3std6ranges3__45__cpo4swapE - _ZN39_INTERNAL_249a717d_4_k_cu_c41c9dc4_29134cuda3std3__45__cpo4cendE)
_ZN39_INTERNAL_249a717d_4_k_cu_c41c9dc4_29134cuda3std3__45__cpo4cendE:
	.zero		1
	.type		_ZN39_INTERNAL_249a717d_4_k_cu_c41c9dc4_29134cuda3std6ranges3__45__cpo4swapE,@object
	.size		_ZN39_INTERNAL_249a717d_4_k_cu_c41c9dc4_29134cuda3std6ranges3__45__cpo4swapE,(.L_7 - _ZN39_INTERNAL_249a717d_4_k_cu_c41c9dc4_29134cuda3std6ranges3__45__cpo4swapE)
_ZN39_INTERNAL_249a717d_4_k_cu_c41c9dc4_29134cuda3std6ranges3__45__cpo4swapE:
	.zero		1
.L_7:


//--------------------- .nv.constant0._ZN7cutlass13device_kernelINS_4conv6kernel13ConvUniversalINS1_16ConvProblemShapeILNS1_8OperatorE0ELi2EEENS1_10collective14CollectiveConvINS1_46MainloopSm90TmaGmmaWarpSpecializedImplicitGemmILS5_0ELi9ELi2EN4cute5tupleIJNSA_1CILi2EEENSC_ILi1EEESE_EEENS1_36KernelImplicitTmaWarpSpecializedSm90ELi1EEENSB_IJNSC_ILi128EEENSC_ILi64EEENSB_IJSJ_EEEEEENS_6half_tESM_NSA_8TiledMMAINSA_8MMA_AtomIJNSA_4SM904GMMA25MMA_64x64x16_F32F16F16_SSILNSQ_5MajorE0ELSS_0ELNSQ_7ScaleInE1ELST_1EEEEEENSA_6LayoutINSB_IJSE_SE_SE_EEENSB_IJNSC_ILi0EEESY_SY_EEEEENSB_IJNSA_10UnderscoreES11_S11_EEEEENS7_6detail26Sm90ImplicitGemmTileTraitsINSA_20SM90_TMA_LOAD_IM2COLENSA_14ComposedLayoutINSA_7SwizzleILi3ELi4ELi3EEENSA_18smem_ptr_flag_bitsILi16EEENSW_INSB_IJNSB_IJNSC_ILi8EEENSC_ILi16EEEEEENSB_IJSJ_SE_EEENSB_IJSE_NSC_ILi9EEEEEEEEENSB_IJNSB_IJSJ_NSC_ILi512EEEEEENSB_IJSE_SY_EEENSB_IJSY_NSC_ILi8192EEEEEEEEEEEEEvEENS15_INSA_23SM90_TMA_LOAD_MULTICASTENS17_IS19_S1B_NSW_INSB_IJNSB_IJS1C_S1C_EEES1F_S1H_EEENSB_IJS1K_S1L_NSB_IJSY_NSC_ILi4096EEEEEEEEEEEEEvEEEENS_8epilogue10collective6detail29Sm90TmaWarpSpecializedAdapterINS23_15DefaultEpilogueISM_NSB_IJNSB_IJlllEEESE_SY_EEES28_NS22_6thread17LinearCombinationISM_Li1EffLNS29_9ScaleType4KindE0ELNS_15FloatRoundStyleE2ESM_EENS_4gemm15EpilogueDefaultEEEEEvvEEEEvNT_6ParamsE --------------------------
	.section	.nv.constant0._ZN7cutlass13device_kernelINS_4conv6kernel13ConvUniversalINS1_16ConvProblemShapeILNS1_8OperatorE0ELi2EEENS1_10collective14CollectiveConvINS1_46MainloopSm90TmaGmmaWarpSpecializedImplicitGemmILS5_0ELi9ELi2EN4cute5tupleIJNSA_1CILi2EEENSC_ILi1EEESE_EEENS1_36KernelImplicitTmaWarpSpecializedSm90ELi1EEENSB_IJNSC_ILi128EEENSC_ILi64EEENSB_IJSJ_EEEEEENS_6half_tESM_NSA_8TiledMMAINSA_8MMA_AtomIJNSA_4SM904GMMA25MMA_64x64x16_F32F16F16_SSILNSQ_5MajorE0ELSS_0ELNSQ_7ScaleInE1ELST_1EEEEEENSA_6LayoutINSB_IJSE_SE_SE_EEENSB_IJNSC_ILi0EEESY_SY_EEEEENSB_IJNSA_10UnderscoreES11_S11_EEEEENS7_6detail26Sm90ImplicitGemmTileTraitsINSA_20SM90_TMA_LOAD_IM2COLENSA_14ComposedLayoutINSA_7SwizzleILi3ELi4ELi3EEENSA_18smem_ptr_flag_bitsILi16EEENSW_INSB_IJNSB_IJNSC_ILi8EEENSC_ILi16EEEEEENSB_IJSJ_SE_EEENSB_IJSE_NSC_ILi9EEEEEEEEENSB_IJNSB_IJSJ_NSC_ILi512EEEEEENSB_IJSE_SY_EEENSB_IJSY_NSC_ILi8192EEEEEEEEEEEEEvEENS15_INSA_23SM90_TMA_LOAD_MULTICASTENS17_IS19_S1B_NSW_INSB_IJNSB_IJS1C_S1C_EEES1F_S1H_EEENSB_IJS1K_S1L_NSB_IJSY_NSC_ILi4096EEEEEEEEEEEEEvEEEENS_8epilogue10collective6detail29Sm90TmaWarpSpecializedAdapterINS23_15DefaultEpilogueISM_NSB_IJNSB_IJlllEEESE_SY_EEES28_NS22_6thread17LinearCombinationISM_Li1EffLNS29_9ScaleType4KindE0ELNS_15FloatRoundStyleE2ESM_EENS_4gemm15EpilogueDefaultEEEEEvvEEEEvNT_6ParamsE,"a",@progbits
	.sectionflags	@""
	.align	4
.nv.constant0._ZN7cutlass13device_kernelINS_4conv6kernel13ConvUniversalINS1_16ConvProblemShapeILNS1_8OperatorE0ELi2EEENS1_10collective14CollectiveConvINS1_46MainloopSm90TmaGmmaWarpSpecializedImplicitGemmILS5_0ELi9ELi2EN4cute5tupleIJNSA_1CILi2EEENSC_ILi1EEESE_EEENS1_36KernelImplicitTmaWarpSpecializedSm90ELi1EEENSB_IJNSC_ILi128EEENSC_ILi64EEENSB_IJSJ_EEEEEENS_6half_tESM_NSA_8TiledMMAINSA_8MMA_AtomIJNSA_4SM904GMMA25MMA_64x64x16_F32F16F16_SSILNSQ_5MajorE0ELSS_0ELNSQ_7ScaleInE1ELST_1EEEEEENSA_6LayoutINSB_IJSE_SE_SE_EEENSB_IJNSC_ILi0EEESY_SY_EEEEENSB_IJNSA_10UnderscoreES11_S11_EEEEENS7_6detail26Sm90ImplicitGemmTileTraitsINSA_20SM90_TMA_LOAD_IM2COLENSA_14ComposedLayoutINSA_7SwizzleILi3ELi4ELi3EEENSA_18smem_ptr_flag_bitsILi16EEENSW_INSB_IJNSB_IJNSC_ILi8EEENSC_ILi16EEEEEENSB_IJSJ_SE_EEENSB_IJSE_NSC_ILi9EEEEEEEEENSB_IJNSB_IJSJ_NSC_ILi512EEEEEENSB_IJSE_SY_EEENSB_IJSY_NSC_ILi8192EEEEEEEEEEEEEvEENS15_INSA_23SM90_TMA_LOAD_MULTICASTENS17_IS19_S1B_NSW_INSB_IJNSB_IJS1C_S1C_EEES1F_S1H_EEENSB_IJS1K_S1L_NSB_IJSY_NSC_ILi4096EEEEEEEEEEEEEvEEEENS_8epilogue10collective6detail29Sm90TmaWarpSpecializedAdapterINS23_15DefaultEpilogueISM_NSB_IJNSB_IJlllEEESE_SY_EEES28_NS22_6thread17LinearCombinationISM_Li1EffLNS29_9ScaleType4KindE0ELNS_15FloatRoundStyleE2ESM_EENS_4gemm15EpilogueDefaultEEEEEvvEEEEvNT_6ParamsE:
	.zero		1536


//--------------------- SYMBOLS --------------------------

	.type		.nv.reservedSmem.offset0,@object
	.size		.nv.reservedSmem.offset0,0x4
